def gluon_wgmma(
    a_ptr,
    b_ptr,
    c_ptr,
    M,
    N,
    K,
    stride_am,
    stride_bk,
    stride_cm,
    BLOCK_M: gl.constexpr,
    BLOCK_N: gl.constexpr,
    BLOCK_K: gl.constexpr,
    DTYPE: gl.constexpr,
    A_LAYOUT: gl.constexpr,
    B_LAYOUT: gl.constexpr,
    C_LAYOUT: gl.constexpr,
    B_SHAPE: gl.constexpr,
    TRANS_B: gl.constexpr,
    NUM_BUFFERS: gl.constexpr,
    NUM_WARPS: gl.constexpr,
):
    a_desc = tma.make_tensor_descriptor(
        a_ptr, [M, K], [stride_am, 1], [BLOCK_M, BLOCK_K], A_LAYOUT
    )
    b_desc = tma.make_tensor_descriptor(
        b_ptr,
        [N, K] if TRANS_B else [K, N],
        [stride_bk, 1],
        B_SHAPE,
        B_LAYOUT,
    )
    c_desc = tma.make_tensor_descriptor(
        c_ptr, [M, N], [stride_cm, 1], [BLOCK_M, BLOCK_N], C_LAYOUT
    )

    a_bufs = gl.allocate_shared_memory(
        DTYPE, [NUM_BUFFERS, BLOCK_M, BLOCK_K], A_LAYOUT
    )
    b_bufs = gl.allocate_shared_memory(DTYPE, [NUM_BUFFERS] + B_SHAPE, B_LAYOUT)

    pid_m = gl.program_id(0)
    pid_n = gl.program_id(1)
    off_m = pid_m * BLOCK_M
    off_n = pid_n * BLOCK_N

    mma_layout: gl.constexpr = pick_wgmma_layout(DTYPE, BLOCK_M, BLOCK_N, NUM_WARPS)
    acc = warpgroup_mma_init(
        gl.zeros((BLOCK_M, BLOCK_N), dtype=gl.float32, layout=mma_layout)
    )

    bars = gl.allocate_shared_memory(
        gl.int64, [NUM_BUFFERS, 1], mbarrier.MBarrierLayout()
    )
    for i in gl.static_range(NUM_BUFFERS):
        mbarrier.init(bars.index(i), count=1)
    idx = 0
    phase = 0

    for k in range(0, K, BLOCK_K):
        a = a_bufs.index(idx)
        b = b_bufs.index(idx)
        bar = bars.index(idx)
        mbarrier.expect(bar, a_desc.block_type.nbytes + b_desc.block_type.nbytes)
        tma.async_copy_global_to_shared(a_desc, [off_m, k], bar, a)
        tma.async_copy_global_to_shared(
            b_desc, [off_n, k] if TRANS_B else [k, off_n], bar, b
        )
        mbarrier.wait(bar, phase=phase)

        if TRANS_B:
            b = b.permute((1, 0))
        acc = warpgroup_mma_wait(num_outstanding=0, deps=(acc,))
        acc = warpgroup_mma(a, b, acc, is_async=True)

        idx += 1
        if idx == NUM_BUFFERS:
            idx = 0
            phase ^= 1

    acc = warpgroup_mma_wait(num_outstanding=0, deps=(acc,))
    for i in gl.static_range(NUM_BUFFERS):
        mbarrier.invalidate(bars.index(i))

    c_smem = gl.allocate_shared_memory(DTYPE, [BLOCK_M, BLOCK_N], C_LAYOUT)
    c_smem.store(acc.to(DTYPE))
    fence_async_shared()
    tma.async_copy_shared_to_global(c_desc, [off_m, off_n], c_smem)
    tma.store_wait(pendings=0)

# config = {"BLOCK_K": 32, "BLOCK_M": 256, "BLOCK_N": 256, "arch": "sm_90", "dtype": "bf16", "num_buffers": 4, "num_warps": 4, "trans_b": 0}
# arch = sm_90


// ===== COMPILED SASS (sm_90a) =====

	.target	sm_90a

	.elftype	@"ET_EXEC"


//--------------------- .note.nv.tkinfo           --------------------------
	.section	.note.nv.tkinfo,"",@"SHT_NOTE"
	.sectionflags	@"SHF_NOTE_NV_TKINFO"
	.tkinfo
        /*0018*/ 	.word	0x00000002
        /*0030*/ 	.string	""
        /*0030*/ 	.string	"ptxas"
        /*0030*/ 	.string	"Cuda compilation tools, release 13.0, V13.0.88"
        /*0030*/ 	.string	"Build cuda_13.0.r13.0/compiler.36424714_0"
        /*0030*/ 	.string	"-v  -suppress-debug-info  -lineinfo  -arch sm_90a "



//--------------------- .note.nv.cuinfo           --------------------------
	.section	.note.nv.cuinfo,"",@"SHT_NOTE"
	.sectionflags	@"SHF_NOTE_NV_CUINFO"
        /*0018*/ 	.short	0x0002
        /*001a*/ 	.short	0x005a
        /*001c*/ 	.short	0x0082
	.zero		2


//--------------------- .nv.info                  --------------------------
	.section	.nv.info,"",@"SHT_CUDA_INFO"
	.align	4


	//----- nvinfo : EIATTR_REGCOUNT
	.align		4
        /*0000*/ 	.byte	0x04, 0x2f
        /*0002*/ 	.short	(.L_1 - .L_0)
	.align		4
.L_0:
        /*0004*/ 	.word	index@(gluon_wgmma)
        /*0008*/ 	.word	0x000000ff


	//----- nvinfo : EIATTR_FRAME_SIZE
	.align		4
.L_1:
        /*000c*/ 	.byte	0x04, 0x11
        /*000e*/ 	.short	(.L_3 - .L_2)
	.align		4
.L_2:
        /*0010*/ 	.word	index@(gluon_wgmma)
        /*0014*/ 	.word	0x00000ad0


	//----- nvinfo : EIATTR_MIN_STACK_SIZE
	.align		4
.L_3:
        /*0018*/ 	.byte	0x04, 0x12
        /*001a*/ 	.short	(.L_5 - .L_4)
	.align		4
.L_4:
        /*001c*/ 	.word	index@(gluon_wgmma)
        /*0020*/ 	.word	0x00000ad0
.L_5:


//--------------------- .nv.compat                --------------------------
	.section	.nv.compat,"",@"SHT_CUDA_COMPAT_INFO"
	.align	4
        /*0000*/ 	.byte	0x02, 0x09, 0x01, 0x00, 0x02, 0x02, 0x04, 0x00, 0x02, 0x05, 0x05, 0x00, 0x03, 0x07, 0x01, 0x01
        /*0010*/ 	.byte	0x02, 0x03, 0x03, 0x00, 0x02, 0x06, 0x01, 0x00, 0x04, 0x0b, 0x08, 0x00, 0x00, 0x00, 0x00, 0x00
        /*0020*/ 	.byte	0x00, 0x00, 0x00, 0x00


//--------------------- .nv.info.gluon_wgmma      --------------------------
	.section	.nv.info.gluon_wgmma,"",@"SHT_CUDA_INFO"
	.sectionflags	@""
	.align	4


	//----- nvinfo : EIATTR_CUDA_API_VERSION
	.align		4
        /*0000*/ 	.byte	0x04, 0x37
        /*0002*/ 	.short	(.L_7 - .L_6)
.L_6:
        /*0004*/ 	.word	0x00000082


	//----- nvinfo : EIATTR_KPARAM_INFO
	.align		4
.L_7:
        /*0008*/ 	.byte	0x04, 0x17
        /*000a*/ 	.short	(.L_9 - .L_8)
.L_8:
        /*000c*/ 	.word	0x00000000
        /*0010*/ 	.short	0x000a
        /*0012*/ 	.short	0x0048
        /*0014*/ 	.byte	0x00, 0xf4, 0x21, 0x00


	//----- nvinfo : EIATTR_KPARAM_INFO
	.align		4
.L_9:
        /*0018*/ 	.byte	0x04, 0x17
        /*001a*/ 	.short	(.L_11 - .L_10)
.L_10:
        /*001c*/ 	.word	0x00000000
        /*0020*/ 	.short	0x0009
        /*0022*/ 	.short	0x0040
        /*0024*/ 	.byte	0x00, 0xf4, 0x21, 0x00


	//----- nvinfo : EIATTR_KPARAM_INFO
	.align		4
.L_11:
        /*0028*/ 	.byte	0x04, 0x17
        /*002a*/ 	.short	(.L_13 - .L_12)
.L_12:
        /*002c*/ 	.word	0x00000000
        /*0030*/ 	.short	0x0008
        /*0032*/ 	.short	0x0038
        /*0034*/ 	.byte	0x00, 0xf0, 0x21, 0x00


	//----- nvinfo : EIATTR_KPARAM_INFO
	.align		4
.L_13:
        /*0038*/ 	.byte	0x04, 0x17
        /*003a*/ 	.short	(.L_15 - .L_14)
.L_14:
        /*003c*/ 	.word	0x00000000
        /*0040*/ 	.short	0x0007
        /*0042*/ 	.short	0x0030
        /*0044*/ 	.byte	0x00, 0xf0, 0x21, 0x00


	//----- nvinfo : EIATTR_KPARAM_INFO
	.align		4
.L_15:
        /*0048*/ 	.byte	0x04, 0x17
        /*004a*/ 	.short	(.L_17 - .L_16)
.L_16:
        /*004c*/ 	.word	0x00000000
        /*0050*/ 	.short	0x0006
        /*0052*/ 	.short	0x0028
        /*0054*/ 	.byte	0x00, 0xf0, 0x21, 0x00


	//----- nvinfo : EIATTR_KPARAM_INFO
	.align		4
.L_17:
        /*0058*/ 	.byte	0x04, 0x17
        /*005a*/ 	.short	(.L_19 - .L_18)
.L_18:
        /*005c*/ 	.word	0x00000000
        /*0060*/ 	.short	0x0005
        /*0062*/ 	.short	0x0020
        /*0064*/ 	.byte	0x00, 0xf0, 0x11, 0x00


	//----- nvinfo : EIATTR_KPARAM_INFO
	.align		4
.L_19:
        /*0068*/ 	.byte	0x04, 0x17
        /*006a*/ 	.short	(.L_21 - .L_20)
.L_20:
        /*006c*/ 	.word	0x00000000
        /*0070*/ 	.short	0x0004
        /*0072*/ 	.short	0x001c
        /*0074*/ 	.byte	0x00, 0xf0, 0x11, 0x00


	//----- nvinfo : EIATTR_KPARAM_INFO
	.align		4
.L_21:
        /*0078*/ 	.byte	0x04, 0x17
        /*007a*/ 	.short	(.L_23 - .L_22)
.L_22:
        /*007c*/ 	.word	0x00000000
        /*0080*/ 	.short	0x0003
        /*0082*/ 	.short	0x0018
        /*0084*/ 	.byte	0x00, 0xf0, 0x11, 0x00


	//----- nvinfo : EIATTR_KPARAM_INFO
	.align		4
.L_23:
        /*0088*/ 	.byte	0x04, 0x17
        /*008a*/ 	.short	(.L_25 - .L_24)
.L_24:
        /*008c*/ 	.word	0x00000000
        /*0090*/ 	.short	0x0002
        /*0092*/ 	.short	0x0010
        /*0094*/ 	.byte	0x00, 0xf4, 0x21, 0x00


	//----- nvinfo : EIATTR_KPARAM_INFO
	.align		4
.L_25:
        /*0098*/ 	.byte	0x04, 0x17
        /*009a*/ 	.short	(.L_27 - .L_26)
.L_26:
        /*009c*/ 	.word	0x00000000
        /*00a0*/ 	.short	0x0001
        /*00a2*/ 	.short	0x0008
        /*00a4*/ 	.byte	0x00, 0xf4, 0x21, 0x00


	//----- nvinfo : EIATTR_KPARAM_INFO
	.align		4
.L_27:
        /*00a8*/ 	.byte	0x04, 0x17
        /*00aa*/ 	.short	(.L_29 - .L_28)
.L_28:
        /*00ac*/ 	.word	0x00000000
        /*00b0*/ 	.short	0x0000
        /*00b2*/ 	.short	0x0000
        /*00b4*/ 	.byte	0x00, 0xf4, 0x21, 0x00


	//----- nvinfo : EIATTR_SPARSE_MMA_MASK
	.align		4
.L_29:
        /*00b8*/ 	.byte	0x03, 0x50
        /*00ba*/ 	.short	0x0000


	//----- nvinfo : EIATTR_MAXREG_COUNT
	.align		4
        /*00bc*/ 	.byte	0x03, 0x1b
        /*00be*/ 	.short	0x00ff


	//----- nvinfo : EIATTR_NUM_BARRIERS
	.align		4
        /*00c0*/ 	.byte	0x02, 0x4c
        /*00c2*/ 	.byte	0x01
	.zero		1


	//----- nvinfo : EIATTR_ANNOTATIONS
	.align		4
        /*00c4*/ 	.byte	0x04, 0x55
        /*00c6*/ 	.short	(.L_31 - .L_30)


	//   ....[0]....
.L_30:
        /*00c8*/ 	.word	0x00000001
        /*00cc*/ 	.byte	0x50, 0x11, 0x00, 0x00, 0x01, 0x00, 0x00, 0x00, 0xa0, 0x12, 0x00, 0x00, 0x01, 0x00, 0x00, 0x00
        /* <DEDUP_REMOVED lines=1037> */
        /*41ac*/ 	.byte	0xd0, 0xb9, 0x00, 0x00, 0x01, 0x00, 0x00, 0x00, 0xe0, 0xb9, 0x00, 0x00


	//----- nvinfo : EIATTR_MERCURY_ISA_VERSION
	.align		4
.L_31:
        /*41b8*/ 	.byte	0x03, 0x5f
        /*41ba*/ 	.short	0x0101


	//----- nvinfo : EIATTR_INT_WARP_WIDE_INSTR_OFFSETS
	.align		4
        /*41bc*/ 	.byte	0x04, 0x31
        /*41be*/ 	.short	(.L_33 - .L_32)


	//   ....[0]....
.L_32:
        /*41c0*/ 	.word	0x000012d0


	//   ....[1]....
        /*41c4*/ 	.word	0x000012f0


	//   ....[2]....
        /*41c8*/ 	.word	0x00001310


	//   ....[3]....
        /*41cc*/ 	.word	0x00001430


	//   ....[4]....
        /*41d0*/ 	.word	0x00001450


	//   ....[5]....
        /*41d4*/ 	.word	0x00004d80


	//   ....[6]....
        /*41d8*/ 	.word	0x00004d90


	//----- nvinfo : EIATTR_COOP_GROUP_MASK_REGIDS
	.align		4
.L_33:
        /*41dc*/ 	.byte	0x04, 0x29
        /*41de*/ 	.short	(.L_35 - .L_34)


	//   ....[0]....
.L_34:
        /*41e0*/ 	.word	0xffffffff


	//   ....[1]....
        /*41e4*/ 	.word	0xffffffff


	//   ....[2]....
        /*41e8*/ 	.word	0xffffffff


	//----- nvinfo : EIATTR_COOP_GROUP_INSTR_OFFSETS
	.align		4
.L_35:
        /*41ec*/ 	.byte	0x04, 0x28
        /*41ee*/ 	.short	(.L_37 - .L_36)


	//   ....[0]....
.L_36:
        /*41f0*/ 	.word	0x00000160


	//   ....[1]....
        /*41f4*/ 	.word	0x00000730


	//   ....[2]....
        /*41f8*/ 	.word	0x00000ce0


	//----- nvinfo : EIATTR_MBARRIER_INSTR_OFFSETS
	.align		4
.L_37:
        /*41fc*/ 	.byte	0x04, 0x39
        /*41fe*/ 	.short	(.L_39 - .L_38)


	//   ....[0]....
.L_38:
        /*4200*/ 	.word	0x00002b40
        /*4204*/ 	.word	0x000000ff
        /*4208*/ 	.word	0x00020000
        /*420c*/ 	.short	0x0100
        /*420e*/ 	.byte	0x14
	.zero		1


	//   ....[1]....
        /*4210*/ 	.word	0x00002cf0
        /*4214*/ 	.word	0x000000ff
        /*4218*/ 	.word	0x00020008
        /*421c*/ 	.short	0x0100
        /*421e*/ 	.byte	0x14
	.zero		1


	//   ....[2]....
        /*4220*/ 	.word	0x00002ea0
        /*4224*/ 	.word	0x000000ff
        /*4228*/ 	.word	0x00020010
        /*422c*/ 	.short	0x0100
        /*422e*/ 	.byte	0x14
	.zero		1


	//   ....[3]....
        /*4230*/ 	.word	0x00003050
        /*4234*/ 	.word	0x000000ff
        /*4238*/ 	.word	0x00020018
        /*423c*/ 	.short	0x0100
        /*423e*/ 	.byte	0x14
	.zero		1


	//   ....[4]....
        /*4240*/ 	.word	0x00004eb0
        /*4244*/ 	.word	0x000000ff
        /*4248*/ 	.word	0x00020000
        /*424c*/ 	.short	0x010a
        /*424e*/ 	.byte	0x13
	.zero		1


	//   ....[5]....
        /*4250*/ 	.word	0x00008680
        /*4254*/ 	.word	0x000000ff
        /*4258*/ 	.word	0x00020000
        /*425c*/ 	.short	0x0108
        /*425e*/ 	.byte	0x14
	.zero		1


	//   ....[6]....
        /*4260*/ 	.word	0x000088c0
        /*4264*/ 	.word	0x000000ff
        /*4268*/ 	.word	0x00020008
        /*426c*/ 	.short	0x0108
        /*426e*/ 	.byte	0x14
	.zero		1


	//   ....[7]....
        /*4270*/ 	.word	0x00008b00
        /*4274*/ 	.word	0x000000ff
        /*4278*/ 	.word	0x00020010
        /*427c*/ 	.short	0x0108
        /*427e*/ 	.byte	0x14
	.zero		1


	//   ....[8]....
        /*4280*/ 	.word	0x00008d10
        /*4284*/ 	.word	0x000000ff
        /*4288*/ 	.word	0x00020018
        /*428c*/ 	.short	0x0108
        /*428e*/ 	.byte	0x14
	.zero		1


	//   ....[9]....
        /*4290*/ 	.word	0x0000bf00
        /*4294*/ 	.word	0x000000ff
        /*4298*/ 	.word	0x00020000
        /*429c*/ 	.short	0x010a
        /*429e*/ 	.byte	0x13
	.zero		1


	//----- nvinfo : EIATTR_NUM_MBARRIERS
	.align		4
.L_39:
        /*42a0*/ 	.byte	0x03, 0x38
        /*42a2*/ 	.short	0x0004


	//----- nvinfo : EIATTR_EXIT_INSTR_OFFSETS
	.align		4
        /*42a4*/ 	.byte	0x04, 0x1c
        /*42a6*/ 	.short	(.L_41 - .L_40)


	//   ....[0]....
.L_40:
        /*42a8*/ 	.word	0x0000bef0


	//----- nvinfo : EIATTR_REQNTID
	.align		4
.L_41:
        /*42ac*/ 	.byte	0x04, 0x10
        /*42ae*/ 	.short	(.L_43 - .L_42)
.L_42:
        /*42b0*/ 	.word	0x00000080
        /*42b4*/ 	.word	0x00000001
        /*42b8*/ 	.word	0x00000001


	//----- nvinfo : EIATTR_CRS_STACK_SIZE
	.align		4
.L_43:
        /*42bc*/ 	.byte	0x04, 0x1e
        /*42be*/ 	.short	(.L_45 - .L_44)
.L_44:
        /*42c0*/ 	.word	0x00000000


	//----- nvinfo : EIATTR_CBANK_PARAM_SIZE
	.align		4
.L_45:
        /*42c4*/ 	.byte	0x03, 0x19
        /*42c6*/ 	.short	0x0050


	//----- nvinfo : EIATTR_PARAM_CBANK
	.align		4
        /*42c8*/ 	.byte	0x04, 0x0a
        /*42ca*/ 	.short	(.L_47 - .L_46)
	.align		4
.L_46:
        /*42cc*/ 	.word	index@(.nv.constant0.gluon_wgmma)
        /*42d0*/ 	.short	0x0210
        /*42d2*/ 	.short	0x0050


	//----- nvinfo : EIATTR_SW_WAR
	.align		4
.L_47:
        /*42d4*/ 	.byte	0x04, 0x36
        /*42d6*/ 	.short	(.L_49 - .L_48)
.L_48:
        /*42d8*/ 	.word	0x00000008
.L_49:


//--------------------- .nv.callgraph             --------------------------
	.section	.nv.callgraph,"",@"SHT_CUDA_CALLGRAPH"
	.align	4
	.sectionentsize	8
	.align		4
        /*0000*/ 	.word	0x00000000
	.align		4
        /*0004*/ 	.word	0xffffffff
	.align		4
        /*0008*/ 	.word	0x00000000
	.align		4
        /*000c*/ 	.word	0xfffffffe
	.align		4
        /*0010*/ 	.word	0x00000000
	.align		4
        /*0014*/ 	.word	0xfffffffd
	.align		4
        /*0018*/ 	.word	0x00000000
	.align		4
        /*001c*/ 	.word	0xfffffffc


//--------------------- .text.gluon_wgmma         --------------------------
	.section	.text.gluon_wgmma,"ax",@progbits
	.align	128
        .global         gluon_wgmma
        .type           gluon_wgmma,@function
        .size           gluon_wgmma,(.L_x_52 - gluon_wgmma)
        .other          gluon_wgmma,@"STO_CUDA_ENTRY STV_DEFAULT"
gluon_wgmma:
.text.gluon_wgmma:
[----:B------:R-:W1:Y:S01]  /*0000*/  LDC R1, c[0x0][0x28] ;  /* 0x00000a00ff017b82 */ /* 0x000e620000000800 */
[----:B------:R-:W2:Y:S07]  /*0010*/  S2R R3, SR_TID.X ;  /* 0x0000000000037919 */ /* 0x000eae0000002100 */
[----:B------:R-:W3:Y:S01]  /*0020*/  S2UR UR4, SR_CgaCtaId ;  /* 0x00000000000479c3 */ /* 0x000ee20000008800 */
[----:B------:R-:W-:Y:S01]  /*0030*/  UMOV UR20, 0x400 ;  /* 0x0000040000147882 */ /* 0x000fe20000000000 */
[----:B------:R-:W-:Y:S01]  /*0040*/  ULDC UR6, c[0x0][0xc] ;  /* 0x0000030000067ab9 */ /* 0x000fe20000000800 */
[----:B------:R-:W-:Y:S01]  /*0050*/  ULDC.64 UR26, c[0x0][0x250] ;  /* 0x00009400001a7ab9 */ /* 0x000fe20000000a00 */
[----:B------:R-:W-:Y:S01]  /*0060*/  BSSY B0, `(.L_x_0) ;  /* 0x0000020000007945 */ /* 0x000fe20003800000 */
[----:B-1----:R-:W-:-:S03]  /*0070*/  VIADD R1, R1, 0xfffff530 ;  /* 0xfffff53001017836 */ /* 0x002fc60000000000 */
[----:B------:R-:W1:Y:S08]  /*0080*/  LDC R6, c[0x0][0x228] ;  /* 0x00008a00ff067b82 */ /* 0x000e700000000800 */
[----:B------:R-:W4:Y:S08]  /*0090*/  LDC R14, c[0x0][0x230] ;  /* 0x00008c00ff0e7b82 */ /* 0x000f300000000800 */
[----:B------:R-:W-:Y:S01]  /*00a0*/  S2UR UR33, SR_CTAID.Y ;  /* 0x00000000002179c3 */ /* 0x000fe20000002600 */
[----:B---3--:R-:W-:-:S03]  /*00b0*/  ULEA UR20, UR4, UR20, 0x18 ;  /* 0x0000001404147291 */ /* 0x008fc6000f8ec03f */
[----:B------:R-:W-:Y:S01]  /*00c0*/  ULDC UR4, c[0x0][0x10] ;  /* 0x0000040000047ab9 */ /* 0x000fe20000000800 */
[----:B--2---:R-:W-:-:S03]  /*00d0*/  LOP3.LUT R2, R3, 0x7f, RZ, 0xc0, !PT ;  /* 0x0000007f03027812 */ /* 0x004fc600078ec0ff */
[----:B------:R-:W2:Y:S01]  /*00e0*/  S2UR UR5, SR_CTAID.Z ;  /* 0x00000000000579c3 */ /* 0x000ea20000002700 */
[----:B-1----:R-:W-:Y:S01]  /*00f0*/  VIADD R6, R6, 0xffffffff ;  /* 0xffffffff06067836 */ /* 0x002fe20000000000 */
[C---:B------:R-:W-:Y:S02]  /*0100*/  ISETP.GE.U32.AND P0, PT, R2.reuse, 0x20, PT ;  /* 0x000000200200780c */ /* 0x040fe40003f06070 */
[C---:B------:R-:W-:Y:S02]  /*0110*/  ISETP.NE.U32.AND P1, PT, R2.reuse, RZ, PT ;  /* 0x000000ff0200720c */ /* 0x040fe40003f25070 */
[----:B------:R-:W-:Y:S02]  /*0120*/  LEA R12, R2, UR20, 0x2 ;  /* 0x00000014020c7c11 */ /* 0x000fe4000f8e10ff */
[----:B------:R-:W1:Y:S01]  /*0130*/  S2UR UR34, SR_CTAID.X ;  /* 0x00000000002279c3 */ /* 0x000e620000002500 */
[----:B----4-:R-:W-:-:S06]  /*0140*/  VIADD R13, R14, 0xffffffff ;  /* 0xffffffff0e0d7836 */ /* 0x010fcc0000000000 */
[----:B------:R3:W-:Y:S01]  /*0150*/  @!P0 STS [R12], RZ ;  /* 0x000000ff0c008388 */ /* 0x0007e20000000800 */
[----:B------:R-:W-:-:S03]  /*0160*/  NOP ;  /* 0x0000000000007918 */ /* 0x000fc60000000000 */
[----:B------:R3:W-:Y:S01]  /*0170*/  @!P1 STS [UR20+0x24], R6 ;  /* 0x00002406ff009988 */ /* 0x0007e20008000814 */
[----:B--2---:R-:W-:-:S03]  /*0180*/  UIMAD UR4, UR5, UR4, UR33 ;  /* 0x00000004050472a4 */ /* 0x004fc6000f8e0221 */
[----:B------:R3:W-:Y:S01]  /*0190*/  @!P1 STS [UR20+0x20], R13 ;  /* 0x0000200dff009988 */ /* 0x0007e20008000814 */
[----:B-1----:R-:W-:-:S04]  /*01a0*/  UIMAD UR4, UR4, UR6, UR34 ;  /* 0x00000006040472a4 */ /* 0x002fc8000f8e0222 */
[----:B------:R-:W-:-:S03]  /*01b0*/  UIMAD UR5, UR4, 0x180, URZ ;  /* 0x00000180040578a4 */ /* 0x000fc6000f8e023f */
[----:B------:R-:W-:Y:S01]  /*01c0*/  UMOV UR4, URZ ;  /* 0x0000003f00047c82 */ /* 0x000fe20008000000 */
[----:B------:R-:W-:-:S04]  /*01d0*/  UIADD3 UR22, UP0, UR5, UR26, URZ ;  /* 0x0000001a05167290 */ /* 0x000fc8000ff1e03f */
[----:B------:R-:W-:Y:S01]  /*01e0*/  ULEA.HI.X.SX32 UR23, UR5, UR27, 0x1, UP0 ;  /* 0x0000001b05177291 */ /* 0x000fe200080f0e3f */
[----:B---3--:R-:W-:Y:S11]  /*01f0*/  @P1 BRA `(.L_x_1) ;  /* 0x0000000000181947 */ /* 0x008ff60003800000 */
[----:B------:R-:W1:Y:S01]  /*0200*/  LDS R0, [UR20+0x8] ;  /* 0x00000814ff007984 */ /* 0x000e620008000800 */
[----:B------:R-:W2:Y:S01]  /*0210*/  LDC.64 R8, c[0x0][0x210] ;  /* 0x00008400ff087b82 */ /* 0x000ea20000000a00 */
[----:B------:R-:W-:Y:S02]  /*0220*/  IMAD.MOV.U32 R5, RZ, RZ, 0x70 ;  /* 0x00000070ff057424 */ /* 0x000fe400078e00ff */
[----:B--2---:R2:W-:Y:S03]  /*0230*/  STS.64 [UR20], R8 ;  /* 0x00000008ff007988 */ /* 0x0045e60008000a14 */
[----:B-1----:R-:W-:-:S05]  /*0240*/  LOP3.LUT R0, R0, 0x10, R5, 0xd8, !PT ;  /* 0x0000001000007812 */ /* 0x002fca00078ed805 */
[----:B------:R2:W-:Y:S02]  /*0250*/  STS [UR20+0x8], R0 ;  /* 0x00000800ff007988 */ /* 0x0005e40008000814 */
.L_x_1:
[----:B------:R-:W-:Y:S05]  /*0260*/  BSYNC B0 ;  /* 0x0000000000007941 */ /* 0x000fea0003800000 */
.L_x_0:
[----:B------:R-:W-:Y:S04]  /*0270*/  BSSY B0, `(.L_x_2) ;  /* 0x000000a000007945 */ /* 0x000fe80003800000 */
[----:B------:R-:W-:Y:S05]  /*0280*/  @P1 BRA `(.L_x_3) ;  /* 0x0000000000201947 */ /* 0x000fea0003800000 */
[----:B--2---:R-:W1:Y:S01]  /*0290*/  LDS R0, [UR20+0x34] ;  /* 0x00003414ff007984 */ /* 0x004e620008000800 */
[----:B------:R-:W-:Y:S02]  /*02a0*/  IMAD.MOV.U32 R5, RZ, RZ, 0x1f000000 ;  /* 0x1f000000ff057424 */ /* 0x000fe400078e00ff */
[----:B------:R-:W-:Y:S01]  /*02b0*/  @!P1 IMAD.MOV.U32 R4, RZ, RZ, 0xff ;  /* 0x000000ffff049424 */ /* 0x000fe200078e00ff */
[----:B------:R-:W2:Y:S02]  /*02c0*/  @!P1 LDS R7, [UR20+0x38] ;  /* 0x00003814ff079984 */ /* 0x000ea40008000800 */
[----:B-1----:R-:W-:Y:S02]  /*02d0*/  LOP3.LUT R0, R0, 0xff000000, R5, 0xb8, !PT ;  /* 0xff00000000007812 */ /* 0x002fe400078eb805 */
[----:B--2---:R-:W-:-:S03]  /*02e0*/  @!P1 LOP3.LUT R4, R7, 0xff, R4, 0xb8, !PT ;  /* 0x000000ff07049812 */ /* 0x004fc600078eb804 */
[----:B------:R1:W-:Y:S04]  /*02f0*/  STS [UR20+0x34], R0 ;  /* 0x00003400ff007988 */ /* 0x0003e80008000814 */
[----:B------:R1:W-:Y:S02]  /*0300*/  @!P1 STS [UR20+0x38], R4 ;  /* 0x00003804ff009988 */ /* 0x0003e40008000814 */
.L_x_3:
[----:B------:R-:W-:Y:S05]  /*0310*/  BSYNC B0 ;  /* 0x0000000000007941 */ /* 0x000fea0003800000 */
.L_x_2:
[----:B------:R-:W-:Y:S04]  /*0320*/  BSSY B0, `(.L_x_4) ;  /* 0x000000e000007945 */ /* 0x000fe80003800000 */
[----:B------:R-:W-:Y:S05]  /*0330*/  @P1 BRA `(.L_x_5) ;  /* 0x0000000000301947 */ /* 0x000fea0003800000 */
[----:B-1----:R-:W1:Y:S01]  /*0340*/  LDS R4, [UR20+0x34] ;  /* 0x00003414ff047984 */ /* 0x002e620008000800 */
[----:B------:R-:W3:Y:S03]  /*0350*/  LDC.64 R10, c[0x0][0x238] ;  /* 0x00008e00ff0a7b82 */ /* 0x000ee60000000a00 */
[----:B--2---:R-:W2:Y:S01]  /*0360*/  LDS R0, [UR20+0x1c] ;  /* 0x00001c14ff007984 */ /* 0x004ea20008000800 */
[C---:B---3--:R-:W-:Y:S01]  /*0370*/  SHF.L.U64.HI R8, R10.reuse, 0x1, R11 ;  /* 0x000000010a087819 */ /* 0x048fe2000001020b */
[----:B------:R-:W-:-:S03]  /*0380*/  IMAD.SHL.U32 R5, R10, 0x2, RZ ;  /* 0x000000020a057824 */ /* 0x000fc600078e00ff */
[--C-:B------:R-:W-:Y:S02]  /*0390*/  SHF.R.U32.HI R7, RZ, 0x4, R8.reuse ;  /* 0x00000004ff077819 */ /* 0x100fe40000011608 */
[----:B------:R-:W-:-:S05]  /*03a0*/  SHF.R.U64 R5, R5, 0x4, R8 ;  /* 0x0000000405057819 */ /* 0x000fca0000001208 */
[----:B------:R3:W-:Y:S01]  /*03b0*/  STS [UR20+0xc], R5 ;  /* 0x00000c05ff007988 */ /* 0x0007e20008000814 */
[----:B-1----:R-:W-:Y:S02]  /*03c0*/  LOP3.LUT R4, R4, 0x7, RZ, 0xb8, !PT ;  /* 0x0000000704047812 */ /* 0x002fe400078eb8ff */
[----:B--2---:R-:W-:-:S03]  /*03d0*/  LOP3.LUT R0, R0, 0xf, R7, 0xb8, !PT ;  /* 0x0000000f00007812 */ /* 0x004fc600078eb807 */
[----:B------:R3:W-:Y:S04]  /*03e0*/  STS [UR20+0x34], R4 ;  /* 0x00003404ff007988 */ /* 0x0007e80008000814 */
[----:B------:R3:W-:Y:S02]  /*03f0*/  STS [UR20+0x1c], R0 ;  /* 0x00001c00ff007988 */ /* 0x0007e40008000814 */
.L_x_5:
[----:B------:R-:W-:Y:S05]  /*0400*/  BSYNC B0 ;  /* 0x0000000000007941 */ /* 0x000fea0003800000 */
.L_x_4:
[----:B------:R-:W-:Y:S04]  /*0410*/  BSSY B1, `(.L_x_6) ;  /* 0x000001a000017945 */ /* 0x000fe80003800000 */
[----:B------:R-:W-:Y:S04]  /*0420*/  BSSY B0, `(.L_x_7) ;  /* 0x0000015000007945 */ /* 0x000fe80003800000 */
[----:B------:R-:W-:Y:S05]  /*0430*/  @P1 BRA `(.L_x_8) ;  /* 0x0000000000201947 */ /* 0x000fea0003800000 */
[----:B-123--:R-:W1:Y:S02]  /*0440*/  LDS R0, [UR20+0x34] ;  /* 0x00003414ff007984 */ /* 0x00ee640008000800 */
[----:B-1----:R-:W-:-:S05]  /*0450*/  LOP3.LUT R0, R0, 0x38, RZ, 0xb8, !PT ;  /* 0x0000003800007812 */ /* 0x002fca00078eb8ff */
[----:B------:R1:W-:Y:S01]  /*0460*/  STS [UR20+0x34], R0 ;  /* 0x00003400ff007988 */ /* 0x0003e20008000814 */
[----:B------:R-:W-:Y:S05]  /*0470*/  @P1 BRA `(.L_x_9) ;  /* 0x0000000000201947 */ /* 0x000fea0003800000 */
[----:B-1----:R-:W1:Y:S01]  /*0480*/  LDS R0, [UR20+0x8] ;  /* 0x00000814ff007984 */ /* 0x002e620008000800 */
[----:B------:R-:W-:-:S05]  /*0490*/  IMAD.MOV.U32 R5, RZ, RZ, 0x780 ;  /* 0x00000780ff057424 */ /* 0x000fca00078e00ff */
[----:B-1----:R-:W-:-:S05]  /*04a0*/  LOP3.LUT R0, R0, 0x500, R5, 0xd8, !PT ;  /* 0x0000050000007812 */ /* 0x002fca00078ed805 */
[----:B------:R4:W-:Y:S02]  /*04b0*/  STS [UR20+0x8], R0 ;  /* 0x00000800ff007988 */ /* 0x0009e40008000814 */
.L_x_8:
[----:B------:R-:W-:Y:S05]  /*04c0*/  @P1 BRA `(.L_x_10) ;  /* 0x0000000000281947 */ /* 0x000fea0003800000 */
[----:B-1234-:R-:W1:Y:S02]  /*04d0*/  LDS R0, [UR20+0x8] ;  /* 0x00000814ff007984 */ /* 0x01ee640008000800 */
[----:B-1----:R-:W-:-:S05]  /*04e0*/  LOP3.LUT R0, R0, 0x1800, RZ, 0xb8, !PT ;  /* 0x0000180000007812 */ /* 0x002fca00078eb8ff */
[----:B------:R2:W-:Y:S02]  /*04f0*/  STS [UR20+0x8], R0 ;  /* 0x00000800ff007988 */ /* 0x0005e40008000814 */
.L_x_9:
[----:B------:R-:W-:Y:S05]  /*0500*/  @P1 BREAK B0 ;  /* 0x0000000000001942 */ /* 0x000fea0003800000 */
[----:B------:R-:W-:Y:S05]  /*0510*/  @P1 BRA `(.L_x_11) ;  /* 0x0000000000241947 */ /* 0x000fea0003800000 */
[----:B------:R-:W3:Y:S01]  /*0520*/  LDS R5, [UR20+0x8] ;  /* 0x00000814ff057984 */ /* 0x000ee20008000800 */
[----:B-12---:R-:W-:-:S05]  /*0530*/  IMAD.MOV.U32 R0, RZ, RZ, 0x6000 ;  /* 0x00006000ff007424 */ /* 0x006fca00078e00ff */
[----:B---3--:R-:W-:-:S04]  /*0540*/  LOP3.LUT R0, R5, 0x4000, R0, 0xd8, !PT ;  /* 0x0000400005007812 */ /* 0x008fc800078ed800 */
[----:B------:R-:W-:-:S05]  /*0550*/  LOP3.LUT R0, R0, 0x400000, RZ, 0xb8, !PT ;  /* 0x0040000000007812 */ /* 0x000fca00078eb8ff */
[----:B------:R1:W-:Y:S02]  /*0560*/  STS [UR20+0x8], R0 ;  /* 0x00000800ff007988 */ /* 0x0003e40008000814 */
.L_x_10:
[----:B------:R-:W-:Y:S05]  /*0570*/  BSYNC B0 ;  /* 0x0000000000007941 */ /* 0x000fea0003800000 */
.L_x_7:
[----:B-1234-:R-:W1:Y:S02]  /*0580*/  @!P1 LDS R0, [UR20+0x8] ;  /* 0x00000814ff009984 */ /* 0x01ee640008000800 */
[----:B-1----:R-:W-:-:S05]  /*0590*/  @!P1 LOP3.LUT R0, R0, 0x8000, RZ, 0xb8, !PT ;  /* 0x0000800000009812 */ /* 0x002fca00078eb8ff */
[----:B------:R3:W-:Y:S02]  /*05a0*/  @!P1 STS [UR20+0x8], R0 ;  /* 0x00000800ff009988 */ /* 0x0007e40008000814 */
.L_x_11:
[----:B------:R-:W-:Y:S05]  /*05b0*/  BSYNC B1 ;  /* 0x0000000000017941 */ /* 0x000fea0003800000 */
.L_x_6:
[----:B------:R-:W-:Y:S05]  /*05c0*/  WARPSYNC.ALL ;  /* 0x0000000000007948 */ /* 0x000fea0003800000 */
[----:B------:R-:W4:Y:S02]  /*05d0*/  LDC R7, c[0x0][0x22c] ;  /* 0x00008b00ff077b82 */ /* 0x000f240000000800 */
[----:B----4-:R-:W-:Y:S01]  /*05e0*/  VIADD R7, R7, 0xffffffff ;  /* 0xffffffff07077836 */ /* 0x010fe20000000000 */
[----:B------:R-:W-:Y:S06]  /*05f0*/  @P0 BRA `(.L_x_12) ;  /* 0x0000000000280947 */ /* 0x000fec0003800000 */
[----:B-123--:R-:W1:Y:S01]  /*0600*/  S2R R0, SR_LANEID ;  /* 0x0000000000007919 */ /* 0x00ee620000000000 */
[----:B------:R-:W-:Y:S05]  /*0610*/  WARPSYNC.ALL ;  /* 0x0000000000007948 */ /* 0x000fea0003800000 */
[----:B-1----:R-:W-:-:S05]  /*0620*/  IMAD.SHL.U32 R0, R0, 0x4, RZ ;  /* 0x0000000400007824 */ /* 0x002fca00078e00ff */
[----:B------:R-:W1:Y:S01]  /*0630*/  LDS R9, [R0+UR20] ;  /* 0x0000001400097984 */ /* 0x000e620008000800 */
[----:B------:R-:W-:-:S05]  /*0640*/  IADD3 R4, P2, R0, UR22, RZ ;  /* 0x0000001600047c10 */ /* 0x000fca000ff5e0ff */
[----:B------:R-:W-:-:S05]  /*0650*/  IMAD.X R5, RZ, RZ, UR23, P2 ;  /* 0x00000017ff057e24 */ /* 0x000fca00090e06ff */
[----:B-1----:R4:W5:Y:S01]  /*0660*/  ATOMG.E.EXCH.STRONG.GPU PT, RZ, [R4], R9 ;  /* 0x0000000904ff73a8 */ /* 0x00296200041ee100 */
[----:B------:R-:W-:-:S04]  /*0670*/  DEPBAR {5,4,3,2,1,0} ;  /* 0x0000003f0000791a */ /* 0x000fc80000000000 */
[----:B------:R4:W-:Y:S01]  /*0680*/  UTMACCTL.IV [UR22] ;  /* 0x00000000160079b9 */ /* 0x0009e20008000000 */
[----:B------:R-:W-:Y:S01]  /*0690*/  NOP ;  /* 0x0000000000007918 */ /* 0x000fe20000000000 */
.L_x_12:
[----:B------:R-:W-:Y:S05]  /*06a0*/  @P0 BRA `(.L_x_13) ;  /* 0x00000000000c0947 */ /* 0x000fea0003800000 */
[----:B------:R0:W-:Y:S01]  /*06b0*/  UTMACMDFLUSH ;  /* 0x00000000000079b7 */ /* 0x0001e20000000000 */
[----:B------:R-:W-:Y:S05]  /*06c0*/  @P0 BRA `(.L_x_13) ;  /* 0x0000000000040947 */ /* 0x000fea0003800000 */
[----:B------:R-:W-:-:S04]  /*06d0*/  DEPBAR.LE SB0, 0x0 ;  /* 0x000080000000791a */ /* 0x000fc80000000000 */
.L_x_13:
[----:B------:R-:W-:Y:S05]  /*06e0*/  WARPSYNC.ALL ;  /* 0x0000000000007948 */ /* 0x000fea0003800000 */
[----:B-----5:R-:W-:Y:S06]  /*06f0*/  BAR.SYNC.DEFER_BLOCKING 0x0 ;  /* 0x0000000000007b1d */ /* 0x020fec0000010000 */
[----:B------:R-:W-:Y:S02]  /*0700*/  BSSY B1, `(.L_x_14) ;  /* 0x000000b000017945 */ /* 0x000fe40003800000 */
[----:B------:R-:W-:Y:S06]  /*0710*/  BAR.SYNC.DEFER_BLOCKING 0x0 ;  /* 0x0000000000007b1d */ /* 0x000fec0000010000 */
[----:B------:R1:W-:Y:S01]  /*0720*/  @!P0 STS [R12], RZ ;  /* 0x000000ff0c008388 */ /* 0x0003e20000000800 */
[----:B------:R-:W-:Y:S01]  /*0730*/  NOP ;  /* 0x0000000000007918 */ /* 0x000fe20000000000 */
[----:B------:R-:W-:Y:S05]  /*0740*/  @P1 BRA `(.L_x_15) ;  /* 0x0000000000181947 */ /* 0x000fea0003800000 */
[----:B-123--:R-:W1:Y:S01]  /*0750*/  LDS R0, [UR20+0x8] ;  /* 0x00000814ff007984 */ /* 0x00ee620008000800 */
[----:B----4-:R-:W2:Y:S01]  /*0760*/  LDC.64 R8, c[0x0][0x218] ;  /* 0x00008600ff087b82 */ /* 0x010ea20000000a00 */
[----:B------:R-:W-:Y:S02]  /*0770*/  IMAD.MOV.U32 R5, RZ, RZ, 0x70 ;  /* 0x00000070ff057424 */ /* 0x000fe400078e00ff */
[----:B--2---:R2:W-:Y:S03]  /*0780*/  STS.64 [UR20], R8 ;  /* 0x00000008ff007988 */ /* 0x0045e60008000a14 */
[----:B-1----:R-:W-:-:S05]  /*0790*/  LOP3.LUT R0, R0, 0x10, R5, 0xd8, !PT ;  /* 0x0000001000007812 */ /* 0x002fca00078ed805 */
[----:B------:R2:W-:Y:S02]  /*07a0*/  STS [UR20+0x8], R0 ;  /* 0x00000800ff007988 */ /* 0x0005e40008000814 */
.L_x_15:
[----:B----4-:R-:W-:Y:S05]  /*07b0*/  BSYNC B1 ;  /* 0x0000000000017941 */ /* 0x010fea0003800000 */
.L_x_14:
[----:B------:R-:W-:Y:S04]  /*07c0*/  BSSY B1, `(.L_x_16) ;  /* 0x000000a000017945 */ /* 0x000fe80003800000 */
[----:B------:R-:W-:Y:S05]  /*07d0*/  @P1 BRA `(.L_x_17) ;  /* 0x0000000000201947 */ /* 0x000fea0003800000 */
[----:B-123--:R-:W1:Y:S01]  /*07e0*/  LDS R0, [UR20+0x34] ;  /* 0x00003414ff007984 */ /* 0x00ee620008000800 */
[----:B------:R-:W-:Y:S02]  /*07f0*/  IMAD.MOV.U32 R5, RZ, RZ, 0x3f000000 ;  /* 0x3f000000ff057424 */ /* 0x000fe400078e00ff */
[----:B------:R-:W-:Y:S01]  /*0800*/  @!P1 IMAD.MOV.U32 R4, RZ, RZ, 0x1f ;  /* 0x0000001fff049424 */ /* 0x000fe200078e00ff */
[----:B------:R-:W2:Y:S02]  /*0810*/  @!P1 LDS R9, [UR20+0x38] ;  /* 0x00003814ff099984 */ /* 0x000ea40008000800 */
[----:B-1----:R-:W-:Y:S02]  /*0820*/  LOP3.LUT R0, R0, 0xff000000, R5, 0xb8, !PT ;  /* 0xff00000000007812 */ /* 0x002fe400078eb805 */
[----:B--2---:R-:W-:-:S03]  /*0830*/  @!P1 LOP3.LUT R4, R9, 0xff, R4, 0xb8, !PT ;  /* 0x000000ff09049812 */ /* 0x004fc600078eb804 */
[----:B------:R4:W-:Y:S04]  /*0840*/  STS [UR20+0x34], R0 ;  /* 0x00003400ff007988 */ /* 0x0009e80008000814 */
[----:B------:R4:W-:Y:S02]  /*0850*/  @!P1 STS [UR20+0x38], R4 ;  /* 0x00003804ff009988 */ /* 0x0009e40008000814 */
.L_x_17:
[----:B------:R-:W-:Y:S05]  /*0860*/  BSYNC B1 ;  /* 0x0000000000017941 */ /* 0x000fea0003800000 */
.L_x_16:
[----:B------:R-:W-:Y:S04]  /*0870*/  BSSY B1, `(.L_x_18) ;  /* 0x0000004000017945 */ /* 0x000fe80003800000 */
[----:B------:R-:W-:Y:S05]  /*0880*/  @P1 BRA `(.L_x_19) ;  /* 0x0000000000081947 */ /* 0x000fea0003800000 */
[----:B------:R1:W-:Y:S04]  /*0890*/  STS [UR20+0x24], R13 ;  /* 0x0000240dff007988 */ /* 0x0003e80008000814 */
[----:B------:R1:W-:Y:S02]  /*08a0*/  STS [UR20+0x20], R7 ;  /* 0x00002007ff007988 */ /* 0x0003e40008000814 */
.L_x_19:
[----:B------:R-:W-:Y:S05]  /*08b0*/  BSYNC B1 ;  /* 0x0000000000017941 */ /* 0x000fea0003800000 */
.L_x_18:
[----:B------:R-:W-:Y:S04]  /*08c0*/  BSSY B1, `(.L_x_20) ;  /* 0x000000e000017945 */ /* 0x000fe80003800000 */
[----:B------:R-:W-:Y:S05]  /*08d0*/  @P1 BRA `(.L_x_21) ;  /* 0x0000000000301947 */ /* 0x000fea0003800000 */
[----:B----4-:R-:W4:Y:S01]  /*08e0*/  LDS R4, [UR20+0x34] ;  /* 0x00003414ff047984 */ /* 0x010f220008000800 */
[----:B------:R-:W5:Y:S03]  /*08f0*/  LDC.64 R10, c[0x0][0x240] ;  /* 0x00009000ff0a7b82 */ /* 0x000f660000000a00 */
[----:B-123--:R-:W1:Y:S01]  /*0900*/  LDS R0, [UR20+0x1c] ;  /* 0x00001c14ff007984 */ /* 0x00ee620008000800 */
[C---:B-----5:R-:W-:Y:S01]  /*0910*/  SHF.L.U64.HI R8, R10.reuse, 0x1, R11 ;  /* 0x000000010a087819 */ /* 0x060fe2000001020b */
[----:B------:R-:W-:-:S03]  /*0920*/  IMAD.SHL.U32 R5, R10, 0x2, RZ ;  /* 0x000000020a057824 */ /* 0x000fc600078e00ff */
[--C-:B------:R-:W-:Y:S02]  /*0930*/  SHF.R.U32.HI R9, RZ, 0x4, R8.reuse ;  /* 0x00000004ff097819 */ /* 0x100fe40000011608 */
[----:B------:R-:W-:-:S05]  /*0940*/  SHF.R.U64 R5, R5, 0x4, R8 ;  /* 0x0000000405057819 */ /* 0x000fca0000001208 */
[----:B------:R2:W-:Y:S01]  /*0950*/  STS [UR20+0xc], R5 ;  /* 0x00000c05ff007988 */ /* 0x0005e20008000814 */
[----:B----4-:R-:W-:Y:S02]  /*0960*/  LOP3.LUT R4, R4, 0x7, RZ, 0xb8, !PT ;  /* 0x0000000704047812 */ /* 0x010fe400078eb8ff */
[----:B-1----:R-:W-:-:S03]  /*0970*/  LOP3.LUT R0, R0, 0xf, R9, 0xb8, !PT ;  /* 0x0000000f00007812 */ /* 0x002fc600078eb809 */
[----:B------:R2:W-:Y:S04]  /*0980*/  STS [UR20+0x34], R4 ;  /* 0x00003404ff007988 */ /* 0x0005e80008000814 */
[----:B------:R2:W-:Y:S02]  /*0990*/  STS [UR20+0x1c], R0 ;  /* 0x00001c00ff007988 */ /* 0x0005e40008000814 */
.L_x_21:
[----:B------:R-:W-:Y:S05]  /*09a0*/  BSYNC B1 ;  /* 0x0000000000017941 */ /* 0x000fea0003800000 */
.L_x_20:
[----:B------:R-:W-:Y:S04]  /*09b0*/  BSSY B2, `(.L_x_22) ;  /* 0x000001a000027945 */ /* 0x000fe80003800000 */
[----:B------:R-:W-:Y:S04]  /*09c0*/  BSSY B1, `(.L_x_23) ;  /* 0x0000015000017945 */ /* 0x000fe80003800000 */
[----:B------:R-:W-:Y:S05]  /*09d0*/  @P1 BRA `(.L_x_24) ;  /* 0x0000000000201947 */ /* 0x000fea0003800000 */
[----:B-1234-:R-:W1:Y:S02]  /*09e0*/  LDS R0, [UR20+0x34] ;  /* 0x00003414ff007984 */ /* 0x01ee640008000800 */
[----:B-1----:R-:W-:-:S05]  /*09f0*/  LOP3.LUT R0, R0, 0x38, RZ, 0xb8, !PT ;  /* 0x0000003800007812 */ /* 0x002fca00078eb8ff */
[----:B------:R1:W-:Y:S01]  /*0a00*/  STS [UR20+0x34], R0 ;  /* 0x00003400ff007988 */ /* 0x0003e20008000814 */
[----:B------:R-:W-:Y:S05]  /*0a10*/  @P1 BRA `(.L_x_25) ;  /* 0x0000000000201947 */ /* 0x000fea0003800000 */
[----:B-1----:R-:W1:Y:S01]  /*0a20*/  LDS R0, [UR20+0x8] ;  /* 0x00000814ff007984 */ /* 0x002e620008000800 */
[----:B------:R-:W-:-:S05]  /*0a30*/  IMAD.MOV.U32 R5, RZ, RZ, 0x780 ;  /* 0x00000780ff057424 */ /* 0x000fca00078e00ff */
[----:B-1----:R-:W-:-:S05]  /*0a40*/  LOP3.LUT R0, R0, 0x500, R5, 0xd8, !PT ;  /* 0x0000050000007812 */ /* 0x002fca00078ed805 */
[----:B------:R1:W-:Y:S02]  /*0a50*/  STS [UR20+0x8], R0 ;  /* 0x00000800ff007988 */ /* 0x0003e40008000814 */
.L_x_24:
[----:B------:R-:W-:Y:S05]  /*0a60*/  @P1 BRA `(.L_x_26) ;  /* 0x0000000000281947 */ /* 0x000fea0003800000 */
[----:B-1234-:R-:W1:Y:S02]  /*0a70*/  LDS R0, [UR20+0x8] ;  /* 0x00000814ff007984 */ /* 0x01ee640008000800 */
[----:B-1----:R-:W-:-:S05]  /*0a80*/  LOP3.LUT R0, R0, 0x1800, RZ, 0xb8, !PT ;  /* 0x0000180000007812 */ /* 0x002fca00078eb8ff */
[----:B------:R2:W-:Y:S02]  /*0a90*/  STS [UR20+0x8], R0 ;  /* 0x00000800ff007988 */ /* 0x0005e40008000814 */
.L_x_25:
[----:B------:R-:W-:Y:S05]  /*0aa0*/  @P1 BREAK B1 ;  /* 0x0000000000011942 */ /* 0x000fea0003800000 */
[----:B------:R-:W-:Y:S05]  /*0ab0*/  @P1 BRA `(.L_x_27) ;  /* 0x0000000000241947 */ /* 0x000fea0003800000 */
[----:B-12---:R-:W1:Y:S01]  /*0ac0*/  LDS R0, [UR20+0x8] ;  /* 0x00000814ff007984 */ /* 0x006e620008000800 */
[----:B------:R-:W-:-:S05]  /*0ad0*/  IMAD.MOV.U32 R5, RZ, RZ, 0x6000 ;  /* 0x00006000ff057424 */ /* 0x000fca00078e00ff */
[----:B-1----:R-:W-:-:S04]  /*0ae0*/  LOP3.LUT R0, R0, 0x6000, R5, 0xd8, !PT ;  /* 0x0000600000007812 */ /* 0x002fc800078ed805 */
[----:B------:R-:W-:-:S05]  /*0af0*/  LOP3.LUT R0, R0, 0x400000, RZ, 0xb8, !PT ;  /* 0x0040000000007812 */ /* 0x000fca00078eb8ff */
[----:B------:R1:W-:Y:S02]  /*0b00*/  STS [UR20+0x8], R0 ;  /* 0x00000800ff007988 */ /* 0x0003e40008000814 */
.L_x_26:
[----:B------:R-:W-:Y:S05]  /*0b10*/  BSYNC B1 ;  /* 0x0000000000017941 */ /* 0x000fea0003800000 */
.L_x_23:
[----:B-1234-:R-:W1:Y:S02]  /*0b20*/  @!P1 LDS R0, [UR20+0x8] ;  /* 0x00000814ff009984 */ /* 0x01ee640008000800 */
[----:B-1----:R-:W-:-:S05]  /*0b30*/  @!P1 LOP3.LUT R0, R0, 0x8000, RZ, 0xb8, !PT ;  /* 0x0000800000009812 */ /* 0x002fca00078eb8ff */
[----:B------:R3:W-:Y:S02]  /*0b40*/  @!P1 STS [UR20+0x8], R0 ;  /* 0x00000800ff009988 */ /* 0x0007e40008000814 */
.L_x_27:
[----:B------:R-:W-:Y:S05]  /*0b50*/  BSYNC B2 ;  /* 0x0000000000027941 */ /* 0x000fea0003800000 */
.L_x_22:
[----:B------:R-:W-:Y:S05]  /*0b60*/  WARPSYNC.ALL ;  /* 0x0000000000007948 */ /* 0x000fea0003800000 */
[----:B------:R-:W-:-:S04]  /*0b70*/  UIADD3 UR25, UR5, 0x80, URZ ;  /* 0x0000008005197890 */ /* 0x000fc8000fffe03f */
[----:B------:R-:W-:-:S04]  /*0b80*/  UIADD3 UR24, UP0, UR25, UR26, URZ ;  /* 0x0000001a19187290 */ /* 0x000fc8000ff1e03f */
[----:B------:R-:W-:Y:S01]  /*0b90*/  ULEA.HI.X.SX32 UR25, UR25, UR27, 0x1, UP0 ;  /* 0x0000001b19197291 */ /* 0x000fe200080f0e3f */
[----:B------:R-:W-:Y:S11]  /*0ba0*/  @P0 BRA `(.L_x_28) ;  /* 0x0000000000280947 */ /* 0x000ff60003800000 */
        /* <DEDUP_REMOVED lines=10> */
.L_x_28:
[----:B------:R-:W-:Y:S05]  /*0c50*/  @P0 BRA `(.L_x_29) ;  /* 0x00000000000c0947 */ /* 0x000fea0003800000 */
[----:B------:R0:W-:Y:S01]  /*0c60*/  UTMACMDFLUSH ;  /* 0x00000000000079b7 */ /* 0x0001e20000000000 */
[----:B------:R-:W-:Y:S05]  /*0c70*/  @P0 BRA `(.L_x_29) ;  /* 0x0000000000040947 */ /* 0x000fea0003800000 */
[----:B------:R-:W-:-:S04]  /*0c80*/  DEPBAR.LE SB0, 0x0 ;  /* 0x000080000000791a */ /* 0x000fc80000000000 */
.L_x_29:
        /* <DEDUP_REMOVED lines=13> */
.L_x_31:
[----:B----4-:R-:W-:Y:S05]  /*0d60*/  BSYNC B2 ;  /* 0x0000000000027941 */ /* 0x010fea0003800000 */
.L_x_30:
[----:B------:R-:W-:Y:S04]  /*0d70*/  BSSY B3, `(.L_x_32) ;  /* 0x0000011000037945 */ /* 0x000fe80003800000 */
[----:B------:R-:W-:Y:S04]  /*0d80*/  BSSY B2, `(.L_x_33) ;  /* 0x000000e000027945 */ /* 0x000fe80003800000 */
[----:B------:R-:W-:Y:S05]  /*0d90*/  @P1 BRA `(.L_x_34) ;  /* 0x0000000000241947 */ /* 0x000fea0003800000 */
[----:B-123--:R-:W1:Y:S01]  /*0da0*/  LDS R0, [UR20+0x34] ;  /* 0x00003414ff007984 */ /* 0x00ee620008000800 */
[----:B------:R-:W-:-:S05]  /*0db0*/  IMAD.MOV.U32 R5, RZ, RZ, 0x3f000000 ;  /* 0x3f000000ff057424 */ /* 0x000fca00078e00ff */
[----:B-1----:R-:W-:-:S05]  /*0dc0*/  LOP3.LUT R0, R0, 0xff000000, R5, 0xb8, !PT ;  /* 0xff00000000007812 */ /* 0x002fca00078eb805 */
[----:B------:R1:W-:Y:S01]  /*0dd0*/  STS [UR20+0x34], R0 ;  /* 0x00003400ff007988 */ /* 0x0003e20008000814 */
[----:B------:R-:W-:Y:S05]  /*0de0*/  @P1 BRA `(.L_x_35) ;  /* 0x00000000001c1947 */ /* 0x000fea0003800000 */
[----:B-1----:R-:W1:Y:S01]  /*0df0*/  LDS R0, [UR20+0x38] ;  /* 0x00003814ff007984 */ /* 0x002e620008000800 */
[----:B------:R-:W-:-:S05]  /*0e00*/  IMAD.MOV.U32 R5, RZ, RZ, 0xff ;  /* 0x000000ffff057424 */ /* 0x000fca00078e00ff */
[----:B-1----:R-:W-:-:S05]  /*0e10*/  LOP3.LUT R0, R0, 0xff, R5, 0xb8, !PT ;  /* 0x000000ff00007812 */ /* 0x002fca00078eb805 */
[----:B------:R4:W-:Y:S02]  /*0e20*/  STS [UR20+0x38], R0 ;  /* 0x00003800ff007988 */ /* 0x0009e40008000814 */
.L_x_34:
[----:B------:R-:W-:Y:S05]  /*0e30*/  @P1 BREAK B2 ;  /* 0x0000000000021942 */ /* 0x000fea0003800000 */
[----:B------:R-:W-:Y:S05]  /*0e40*/  @P1 BRA `(.L_x_36) ;  /* 0x00000000000c1947 */ /* 0x000fea0003800000 */
[----:B------:R1:W-:Y:S02]  /*0e50*/  STS [UR20+0x20], R7 ;  /* 0x00002007ff007988 */ /* 0x0003e40008000814 */
.L_x_35:
[----:B------:R-:W-:Y:S05]  /*0e60*/  BSYNC B2 ;  /* 0x0000000000027941 */ /* 0x000fea0003800000 */
.L_x_33:
[----:B------:R1:W-:Y:S02]  /*0e70*/  @!P1 STS [UR20+0x24], R6 ;  /* 0x00002406ff009988 */ /* 0x0003e40008000814 */
.L_x_36:
[----:B------:R-:W-:Y:S05]  /*0e80*/  BSYNC B3 ;  /* 0x0000000000037941 */ /* 0x000fea0003800000 */
.L_x_32:
[----:B------:R-:W-:Y:S05]  /*0e90*/  WARPSYNC.ALL ;  /* 0x0000000000007948 */ /* 0x000fea0003800000 */
[----:B------:R-:W-:Y:S04]  /*0ea0*/  BSSY B3, `(.L_x_37) ;  /* 0x000000e000037945 */ /* 0x000fe80003800000 */
[----:B------:R-:W-:Y:S05]  /*0eb0*/  @P1 BRA `(.L_x_38) ;  /* 0x0000000000301947 */ /* 0x000fea0003800000 */
[----:B------:R-:W5:Y:S01]  /*0ec0*/  LDS R4, [UR20+0x34] ;  /* 0x00003414ff047984 */ /* 0x000f620008000800 */
[----:B--2---:R-:W2:Y:S03]  /*0ed0*/  LDC.64 R8, c[0x0][0x248] ;  /* 0x00009200ff087b82 */ /* 0x004ea60000000a00 */
[----:B-1-34-:R-:W1:Y:S01]  /*0ee0*/  LDS R0, [UR20+0x1c] ;  /* 0x00001c14ff007984 */ /* 0x01ae620008000800 */
[C---:B--2---:R-:W-:Y:S01]  /*0ef0*/  SHF.L.U64.HI R6, R8.reuse, 0x1, R9 ;  /* 0x0000000108067819 */ /* 0x044fe20000010209 */
[----:B------:R-:W-:-:S03]  /*0f00*/  IMAD.SHL.U32 R5, R8, 0x2, RZ ;  /* 0x0000000208057824 */ /* 0x000fc600078e00ff */
[--C-:B------:R-:W-:Y:S02]  /*0f10*/  SHF.R.U32.HI R7, RZ, 0x4, R6.reuse ;  /* 0x00000004ff077819 */ /* 0x100fe40000011606 */
[----:B------:R-:W-:-:S05]  /*0f20*/  SHF.R.U64 R5, R5, 0x4, R6 ;  /* 0x0000000405057819 */ /* 0x000fca0000001206 */
[----:B------:R2:W-:Y:S01]  /*0f30*/  STS [UR20+0xc], R5 ;  /* 0x00000c05ff007988 */ /* 0x0005e20008000814 */
[----:B-----5:R-:W-:Y:S02]  /*0f40*/  LOP3.LUT R4, R4, 0x7, RZ, 0xb8, !PT ;  /* 0x0000000704047812 */ /* 0x020fe400078eb8ff */
[----:B-1----:R-:W-:-:S03]  /*0f50*/  LOP3.LUT R0, R0, 0xf, R7, 0xb8, !PT ;  /* 0x0000000f00007812 */ /* 0x002fc600078eb807 */
[----:B------:R2:W-:Y:S04]  /*0f60*/  STS [UR20+0x34], R4 ;  /* 0x00003404ff007988 */ /* 0x0005e80008000814 */
[----:B------:R2:W-:Y:S02]  /*0f70*/  STS [UR20+0x1c], R0 ;  /* 0x00001c00ff007988 */ /* 0x0005e40008000814 */
.L_x_38:
[----:B------:R-:W-:Y:S05]  /*0f80*/  BSYNC B3 ;  /* 0x0000000000037941 */ /* 0x000fea0003800000 */
.L_x_37:
        /* <DEDUP_REMOVED lines=11> */
.L_x_41:
[----:B------:R-:W-:Y:S05]  /*1040*/  @P1 BRA `(.L_x_43) ;  /* 0x0000000000281947 */ /* 0x000fea0003800000 */
[----:B-1234-:R-:W1:Y:S02]  /*1050*/  LDS R0, [UR20+0x8] ;  /* 0x00000814ff007984 */ /* 0x01ee640008000800 */
[----:B-1----:R-:W-:-:S05]  /*1060*/  LOP3.LUT R0, R0, 0x1800, RZ, 0xb8, !PT ;  /* 0x0000180000007812 */ /* 0x002fca00078eb8ff */
[----:B------:R2:W-:Y:S02]  /*1070*/  STS [UR20+0x8], R0 ;  /* 0x00000800ff007988 */ /* 0x0005e40008000814 */
.L_x_42:
[----:B------:R-:W-:Y:S05]  /*1080*/  @P1 BREAK B4 ;  /* 0x0000000000041942 */ /* 0x000fea0003800000 */
[----:B------:R-:W-:Y:S05]  /*1090*/  @P1 BRA `(.L_x_44) ;  /* 0x0000000000241947 */ /* 0x000fea0003800000 */
[----:B-12---:R-:W1:Y:S01]  /*10a0*/  LDS R0, [UR20+0x8] ;  /* 0x00000814ff007984 */ /* 0x006e620008000800 */
[----:B------:R-:W-:-:S05]  /*10b0*/  IMAD.MOV.U32 R5, RZ, RZ, 0x6000 ;  /* 0x00006000ff057424 */ /* 0x000fca00078e00ff */
[----:B-1----:R-:W-:-:S04]  /*10c0*/  LOP3.LUT R0, R0, 0x6000, R5, 0xd8, !PT ;  /* 0x0000600000007812 */ /* 0x002fc800078ed805 */
[----:B------:R-:W-:-:S05]  /*10d0*/  LOP3.LUT R0, R0, 0x400000, RZ, 0xb8, !PT ;  /* 0x0040000000007812 */ /* 0x000fca00078eb8ff */
[----:B------:R1:W-:Y:S02]  /*10e0*/  STS [UR20+0x8], R0 ;  /* 0x00000800ff007988 */ /* 0x0003e40008000814 */
.L_x_43:
[----:B------:R-:W-:Y:S05]  /*10f0*/  BSYNC B4 ;  /* 0x0000000000047941 */ /* 0x000fea0003800000 */
.L_x_40:
[----:B-1234-:R-:W1:Y:S02]  /*1100*/  @!P1 LDS R0, [UR20+0x8] ;  /* 0x00000814ff009984 */ /* 0x01ee640008000800 */
[----:B-1----:R-:W-:-:S05]  /*1110*/  @!P1 LOP3.LUT R0, R0, 0x8000, RZ, 0xb8, !PT ;  /* 0x0000800000009812 */ /* 0x002fca00078eb8ff */
[----:B------:R3:W-:Y:S02]  /*1120*/  @!P1 STS [UR20+0x8], R0 ;  /* 0x00000800ff009988 */ /* 0x0007e40008000814 */
.L_x_44:
[----:B------:R-:W-:Y:S05]  /*1130*/  BSYNC B3 ;  /* 0x0000000000037941 */ /* 0x000fea0003800000 */
.L_x_39:
[----:B------:R-:W-:Y:S05]  /*1140*/  WARPSYNC.ALL ;  /* 0x0000000000007948 */ /* 0x000fea0003800000 */
[----:B------:R4:W-:Y:S01]  /*1150*/  STL [R1+0x400], RZ ;  /* 0x000400ff01007387 */ /* 0x0009e20000100800 */
[----:B------:R-:W-:Y:S01]  /*1160*/  UIADD3 UR5, UR5, 0x100, URZ ;  /* 0x0000010005057890 */ /* 0x000fe2000fffe03f */
[----:B------:R-:W-:Y:S02]  /*1170*/  ISETP.GE.AND P2, PT, R14, 0x1, PT ;  /* 0x000000010e00780c */ /* 0x000fe40003f46270 */
[----:B------:R-:W-:Y:S01]  /*1180*/  SHF.R.U32.HI R6, RZ, 0x5, R3 ;  /* 0x00000005ff067819 */ /* 0x000fe20000011603 */
[----:B------:R-:W-:-:S04]  /*1190*/  UIADD3 UR26, UP0, UR5, UR26, URZ ;  /* 0x0000001a051a7290 */ /* 0x000fc8000ff1e03f */
[----:B------:R-:W-:Y:S01]  /*11a0*/  ULEA.HI.X.SX32 UR27, UR5, UR27, 0x1, UP0 ;  /* 0x0000001b051b7291 */ /* 0x000fe200080f0e3f */
[----:B----4-:R-:W-:Y:S11]  /*11b0*/  @P0 BRA `(.L_x_45) ;  /* 0x0000000000280947 */ /* 0x010ff60003800000 */
        /* <DEDUP_REMOVED lines=10> */
.L_x_45:
[----:B------:R-:W-:Y:S05]  /*1260*/  @P0 BRA `(.L_x_46) ;  /* 0x00000000000c0947 */ /* 0x000fea0003800000 */
[----:B------:R0:W-:Y:S01]  /*1270*/  UTMACMDFLUSH ;  /* 0x00000000000079b7 */ /* 0x0001e20000000000 */
[----:B------:R-:W-:Y:S05]  /*1280*/  @P0 BRA `(.L_x_46) ;  /* 0x0000000000040947 */ /* 0x000fea0003800000 */
[----:B------:R-:W-:-:S04]  /*1290*/  DEPBAR.LE SB0, 0x0 ;  /* 0x000080000000791a */ /* 0x000fc80000000000 */
.L_x_46:
[----:B------:R1:W-:Y:S01]  /*12a0*/  STL [R1+0x404], RZ ;  /* 0x000404ff01007387 */ /* 0x0003e20000100800 */
[----:B------:R-:W-:Y:S05]  /*12b0*/  WARPSYNC.ALL ;  /* 0x0000000000007948 */ /* 0x000fea0003800000 */
[----:B------:R1:W-:Y:S01]  /*12c0*/  STL [R1+0x408], RZ ;  /* 0x000408ff01007387 */ /* 0x0003e20000100800 */
[----:B-----5:R-:W-:Y:S01]  /*12d0*/  VOTEU.ALL UP1, P1 ;  /* 0x00000000003f7886 */ /* 0x020fe20000820000 */
[----:B------:R-:W-:Y:S01]  /*12e0*/  UMOV UR6, 0x1 ;  /* 0x0000000100067882 */ /* 0x000fe20000000000 */
[----:B------:R-:W-:Y:S01]  /*12f0*/  VOTEU.ALL UP0, P1 ;  /* 0x00000000003f7886 */ /* 0x000fe20000800000 */
[----:B------:R1:W-:Y:S01]  /*1300*/  STL [R1+0x40c], RZ ;  /* 0x00040cff01007387 */ /* 0x0003e20000100800 */
[----:B------:R-:W-:Y:S01]  /*1310*/  VOTEU.ALL UP2, P1 ;  /* 0x00000000003f7886 */ /* 0x000fe20000840000 */
[----:B------:R-:W-:-:S04]  /*1320*/  @!UP1 UIADD3 UR8, -UR6, 0x100000, URZ ;  /* 0x0010000006089890 */ /* 0x000fc8000fffe13f */
[----:B------:R-:W-:Y:S02]  /*1330*/  @!UP1 USHF.L.U32 UR9, UR8, 0xb, URZ ;  /* 0x0000000b08099899 */ /* 0x000fe4000800063f */
[----:B------:R-:W-:Y:S01]  /*1340*/  @!UP1 USHF.L.U32 UR8, UR8, 0x1, URZ ;  /* 0x0000000108089899 */ /* 0x000fe2000800063f */
[----:B------:R-:W-:Y:S01]  /*1350*/  R2UR UR21, R6 ;  /* 0x00000000061572ca */ /* 0x000fe200000e0000 */
[----:B------:R1:W-:Y:S01]  /*1360*/  STL [R1+0x410], RZ ;  /* 0x000410ff01007387 */ /* 0x0003e20000100800 */
[----:B------:R-:W-:-:S04]  /*1370*/  @!UP1 UIADD3 UR12, -UR6, 0x100000, URZ ;  /* 0x00100000060c9890 */ /* 0x000fc8000fffe13f */
[----:B------:R-:W-:Y:S02]  /*1380*/  @!UP1 USHF.L.U32 UR13, UR12, 0xb, URZ ;  /* 0x0000000b0c0d9899 */ /* 0x000fe4000800063f */
[----:B------:R-:W-:Y:S01]  /*1390*/  @!UP1 USHF.L.U32 UR12, UR12, 0x1, URZ ;  /* 0x000000010c0c9899 */ /* 0x000fe2000800063f */
[----:B------:R-:W-:Y:S01]  /*13a0*/  CS2R R24, SRZ ;  /* 0x0000000000187805 */ /* 0x000fe2000001ff00 */
[----:B------:R-:W-:-:S04]  /*13b0*/  @!UP1 UIADD3 UR14, -UR6, 0x100000, URZ ;  /* 0x00100000060e9890 */ /* 0x000fc8000fffe13f */
[----:B------:R-:W-:Y:S02]  /*13c0*/  @!UP1 USHF.L.U32 UR15, UR14, 0xb, URZ ;  /* 0x0000000b0e0f9899 */ /* 0x000fe4000800063f */
[----:B------:R-:W-:Y:S01]  /*13d0*/  @!UP1 USHF.L.U32 UR14, UR14, 0x1, URZ ;  /* 0x000000010e0e9899 */ /* 0x000fe2000800063f */
[----:B------:R1:W-:Y:S01]  /*13e0*/  STL [R1+0x414], RZ ;  /* 0x000414ff01007387 */ /* 0x0003e20000100800 */
[----:B------:R-:W-:-:S04]  /*13f0*/  @!UP1 UIADD3 UR6, -UR6, 0x100000, URZ ;  /* 0x0010000006069890 */ /* 0x000fc8000fffe13f */
[----:B------:R-:W-:Y:S02]  /*1400*/  @!UP1 USHF.L.U32 UR7, UR6, 0xb, URZ ;  /* 0x0000000b06079899 */ /* 0x000fe4000800063f */
[----:B------:R-:W-:Y:S01]  /*1410*/  @!UP1 USHF.L.U32 UR6, UR6, 0x1, URZ ;  /* 0x0000000106069899 */ /* 0x000fe2000800063f */
[----:B------:R-:W-:Y:S01]  /*1420*/  CS2R R26, SRZ ;  /* 0x00000000001a7805 */ /* 0x000fe2000001ff00 */
[----:B------:R-:W-:Y:S01]  /*1430*/  VOTEU.ALL UP1, P1 ;  /* 0x00000000003f7886 */ /* 0x000fe20000820000 */
[----:B------:R1:W-:Y:S01]  /*1440*/  STL [R1+0x418], RZ ;  /* 0x000418ff01007387 */ /* 0x0003e20000100800 */
[----:B------:R-:W-:Y:S01]  /*1450*/  VOTEU.ALL UP3, P1 ;  /* 0x00000000003f7886 */ /* 0x000fe20000860000 */
[----:B------:R-:W-:Y:S01]  /*1460*/  USHF.L.U32 UR32, UR33, 0x8, URZ ;  /* 0x0000000821207899 */ /* 0x000fe2000800063f */
[----:B------:R-:W-:Y:S01]  /*1470*/  CS2R R28, SRZ ;  /* 0x00000000001c7805 */ /* 0x000fe2000001ff00 */
[----:B------:R1:W-:Y:S01]  /*1480*/  STL [R1+0x41c], RZ ;  /* 0x00041cff01007387 */ /* 0x0003e20000100800 */
[----:B------:R-:W-:Y:S01]  /*1490*/  USHF.L.U32 UR11, UR34, 0x8, URZ ;  /* 0x00000008220b7899 */ /* 0x000fe2000800063f */
[----:B------:R-:W-:-:S02]  /*14a0*/  CS2R R30, SRZ ;  /* 0x00000000001e7805 */ /* 0x000fc4000001ff00 */
[----:B------:R-:W-:Y:S01]  /*14b0*/  CS2R R32, SRZ ;  /* 0x0000000000207805 */ /* 0x000fe2000001ff00 */
[----:B------:R1:W-:Y:S01]  /*14c0*/  STL [R1+0x420], RZ ;  /* 0x000420ff01007387 */ /* 0x0003e20000100800 */
[----:B------:R-:W-:Y:S02]  /*14d0*/  CS2R R34, SRZ ;  /* 0x0000000000227805 */ /* 0x000fe4000001ff00 */
[----:B------:R-:W-:Y:S02]  /*14e0*/  CS2R R36, SRZ ;  /* 0x0000000000247805 */ /* 0x000fe4000001ff00 */
[----:B------:R-:W-:Y:S01]  /*14f0*/  CS2R R38, SRZ ;  /* 0x0000000000267805 */ /* 0x000fe2000001ff00 */
[----:B------:R1:W-:Y:S01]  /*1500*/  STL [R1+0x424], RZ ;  /* 0x000424ff01007387 */ /* 0x0003e20000100800 */
[----:B------:R-:W-:Y:S02]  /*1510*/  CS2R R40, SRZ ;  /* 0x0000000000287805 */ /* 0x000fe4000001ff00 */
        /* <DEDUP_REMOVED lines=72> */
[----:B------:R-:W-:Y:S01]  /*19a0*/  CS2R R150, SRZ ;  /* 0x0000000000967805 */ /* 0x000fe2000001ff00 */
[----:B------:R1:W-:Y:S04]  /*19b0*/  STL [R1+0x470], RZ ;  /* 0x000470ff01007387 */ /* 0x0003e80000100800 */
        /* <DEDUP_REMOVED lines=227> */
[----:B------:R1:W-:Y:S04]  /*27f0*/  STL [R1], RZ ;  /* 0x000000ff01007387 */ /* 0x0003e80000100800 */
        /* <DEDUP_REMOVED lines=44> */
[----:B------:R1:W-:Y:S01]  /*2ac0*/  STL [R1+0xb4], RZ ;  /* 0x0000b4ff01007387 */ /* 0x0003e20000100800 */
[----:B------:R-:W-:Y:S06]  /*2ad0*/  BAR.SYNC.DEFER_BLOCKING 0x0 ;  /* 0x0000000000007b1d */ /* 0x000fec0000010000 */
[----:B------:R1:W-:Y:S04]  /*2ae0*/  STL [R1+0xb8], RZ ;  /* 0x0000b8ff01007387 */ /* 0x0003e80000100800 */
[----:B------:R1:W-:Y:S04]  /*2af0*/  STL [R1+0xbc], RZ ;  /* 0x0000bcff01007387 */ /* 0x0003e80000100800 */
[----:B------:R1:W-:Y:S04]  /*2b00*/  STL [R1+0xc0], RZ ;  /* 0x0000c0ff01007387 */ /* 0x0003e80000100800 */
[----:B------:R1:W-:Y:S04]  /*2b10*/  STL [R1+0xc4], RZ ;  /* 0x0000c4ff01007387 */ /* 0x0003e80000100800 */
[----:B------:R1:W-:Y:S04]  /*2b20*/  STL [R1+0xc8], RZ ;  /* 0x0000c8ff01007387 */ /* 0x0003e80000100800 */
[----:B------:R-:W2:Y:S02]  /*2b30*/  FENCE.VIEW.ASYNC.S ;  /* 0x00000000000073c6 */ /* 0x000ea40000000000 */
[----:B--2---:R1:W2:Y:S02]  /*2b40*/  @!UP0 SYNCS.EXCH.64 URZ, [UR20+0x20000], UR8 ;  /* 0x02000008143f85b2 */ /* 0x0042a40008000100 */
        /* <DEDUP_REMOVED lines=20> */
[----:B--2---:R-:W-:Y:S06]  /*2c90*/  BAR.SYNC.DEFER_BLOCKING 0x0 ;  /* 0x0000000000007b1d */ /* 0x004fec0000010000 */
[----:B------:R1:W-:Y:S04]  /*2ca0*/  STL [R1+0x11c], RZ ;  /* 0x00011cff01007387 */ /* 0x0003e80000100800 */
[----:B------:R1:W-:Y:S04]  /*2cb0*/  STL [R1+0x120], RZ ;  /* 0x000120ff01007387 */ /* 0x0003e80000100800 */
[----:B------:R1:W-:Y:S04]  /*2cc0*/  STL [R1+0x124], RZ ;  /* 0x000124ff01007387 */ /* 0x0003e80000100800 */
[----:B------:R1:W-:Y:S04]  /*2cd0*/  STL [R1+0x128], RZ ;  /* 0x000128ff01007387 */ /* 0x0003e80000100800 */
[----:B------:R1:W-:Y:S01]  /*2ce0*/  STL [R1+0x12c], RZ ;  /* 0x00012cff01007387 */ /* 0x0003e20000100800 */
[----:B------:R1:W2:Y:S03]  /*2cf0*/  @!UP1 SYNCS.EXCH.64 URZ, [UR20+0x20008], UR12 ;  /* 0x0200080c143f95b2 */ /* 0x0002a60008000100 */
        /* <DEDUP_REMOVED lines=55> */
[----:B------:R1:W-:Y:S01]  /*3070*/  STL [R1+0x1fc], RZ ;  /* 0x0001fcff01007387 */ /* 0x0003e20000100800 */
[----:B------:R-:W-:Y:S05]  /*3080*/  @!P2 BRA `(.L_x_47) ;  /* 0x0000004800eca947 */ /* 0x000fea0003800000 */
[----:B------:R1:W-:Y:S01]  /*3090*/  STL [R1+0x400], RZ ;  /* 0x000400ff01007387 */ /* 0x0003e20000100800 */
[----:B------:R-:W-:Y:S02]  /*30a0*/  CS2R R24, SRZ ;  /* 0x0000000000187805 */ /* 0x000fe4000001ff00 */
[----:B------:R-:W-:Y:S02]  /*30b0*/  CS2R R26, SRZ ;  /* 0x00000000001a7805 */ /* 0x000fe4000001ff00 */
[----:B------:R-:W-:Y:S01]  /*30c0*/  CS2R R28, SRZ ;  /* 0x00000000001c7805 */ /* 0x000fe2000001ff00 */
[----:B------:R1:W-:Y:S01]  /*30d0*/  STL [R1+0x404], RZ ;  /* 0x000404ff01007387 */ /* 0x0003e20000100800 */
[----:B------:R-:W-:Y:S02]  /*30e0*/  CS2R R30, SRZ ;  /* 0x00000000001e7805 */ /* 0x000fe4000001ff00 */
[----:B------:R-:W-:Y:S02]  /*30f0*/  CS2R R32, SRZ ;  /* 0x0000000000207805 */ /* 0x000fe4000001ff00 */
[----:B------:R-:W-:Y:S01]  /*3100*/  CS2R R34, SRZ ;  /* 0x0000000000227805 */ /* 0x000fe2000001ff00 */
[----:B------:R1:W-:Y:S01]  /*3110*/  STL [R1+0x408], RZ ;  /* 0x000408ff01007387 */ /* 0x0003e20000100800 */
[----:B------:R-:W-:-:S02]  /*3120*/  CS2R R36, SRZ ;  /* 0x0000000000247805 */ /* 0x000fc4000001ff00 */
        /* <DEDUP_REMOVED lines=75> */
[----:B------:R-:W-:Y:S01]  /*35e0*/  CS2R R150, SRZ ;  /* 0x0000000000967805 */ /* 0x000fe2000001ff00 */
[----:B------:R-:W-:Y:S01]  /*35f0*/  UMOV UR5, URZ ;  /* 0x0000003f00057c82 */ /* 0x000fe20008000000 */
[----:B------:R-:W-:Y:S01]  /*3600*/  UMOV UR10, URZ ;  /* 0x0000003f000a7c82 */ /* 0x000fe20008000000 */
        /* <DEDUP_REMOVED lines=361> */
[----:B------:R1:W-:Y:S02]  /*4ca0*/  STL [R1+0x1fc], RZ ;  /* 0x0001fcff01007387 */ /* 0x0003e40000100800 */
.L_x_49:
[----:B--2---:R-:W-:Y:S01]  /*4cb0*/  BAR.SYNC.DEFER_BLOCKING 0x0 ;  /* 0x0000000000007b1d */ /* 0x004fe20000010000 */
[----:B------:R-:W-:Y:S01]  /*4cc0*/  ULEA UR19, UR5, UR20, 0x3 ;  /* 0x0000001405137291 */ /* 0x000fe2000f8e183f */
[----:B-1-3--:R-:W-:Y:S01]  /*4cd0*/  @!P1 IMAD.MOV.U32 R0, RZ, RZ, 0x8000 ;  /* 0x00008000ff009424 */ /* 0x00afe200078e00ff */
[----:B------:R-:W-:Y:S01]  /*4ce0*/  ELECT P0, URZ, PT ;  /* 0x00000000003f782f */ /* 0x000fe20003800000 */
[----:B------:R-:W-:-:S03]  /*4cf0*/  ULEA UR8, UR5, UR20, 0xe ;  /* 0x0000001405087291 */ /* 0x000fc6000f8e703f */
[----:B------:R-:W-:Y:S01]  /*4d00*/  ISETP.LT.U32.AND P0, PT, R2, 0x20, P0 ;  /* 0x000000200200780c */ /* 0x000fe20000701070 */
[----:B------:R-:W-:Y:S02]  /*4d10*/  UIADD3 UR9, UR19, 0x20000, URZ ;  /* 0x0002000013097890 */ /* 0x000fe4000fffe03f */
[----:B------:R-:W-:Y:S02]  /*4d20*/  ULOP3.LUT UR12, UR21, 0x3, URZ, 0xc0, !UPT ;  /* 0x00000003150c7892 */ /* 0x000fe4000f8ec03f */
[----:B------:R-:W-:Y:S02]  /*4d30*/  UIADD3 UR16, UR8, 0x10000, URZ ;  /* 0x0001000008107890 */ /* 0x000fe4000fffe03f */
[----:B------:R-:W-:Y:S02]  /*4d40*/  ULEA UR14, UR12, UR32, 0x6 ;  /* 0x000000200c0e7291 */ /* 0x000fe4000f8e303f */
[----:B------:R-:W-:Y:S01]  /*4d50*/  ULEA UR12, UR12, UR16, 0xc ;  /* 0x000000100c0c7291 */ /* 0x000fe2000f8e603f */
[----:B------:R-:W-:Y:S01]  /*4d60*/  UMOV UR15, UR10 ;  /* 0x0000000a000f7c82 */ /* 0x000fe20008000000 */
[----:B------:R-:W-:-:S02]  /*4d70*/  UMOV UR13, UR9 ;  /* 0x00000009000d7c82 */ /* 0x000fc40008000000 */
[----:B------:R-:W-:Y:S01]  /*4d80*/  VOTEU.ANY UP0, P0 ;  /* 0x00000000003f7886 */ /* 0x000fe20000000100 */
[----:B------:R-:W-:Y:S01]  /*4d90*/  VOTEU.ANY UP1, P0 ;  /* 0x00000000003f7886 */ /* 0x000fe20000020100 */
[----:B------:R-:W-:Y:S01]  /*4da0*/  USHF.R.U32.HI UR17, URZ, 0x4, UR16 ;  /* 0x000000043f117899 */ /* 0x000fe20008011610 */
[----:B------:R1:W-:Y:S01]  /*4db0*/  @!P1 SYNCS.ARRIVE.TRANS64 RZ, [UR19+0x20000], R0 ;  /* 0x02000000ffff99a7 */ /* 0x0003e20008000013 */
[----:B------:R2:W-:Y:S06]  /*4dc0*/  MEMBAR.ALL.CTA ;  /* 0x0000000000007992 */ /* 0x0005ec0000008000 */
[----:B--2---:R-:W2:Y:S01]  /*4dd0*/  FENCE.VIEW.ASYNC.S ;  /* 0x00000000000073c6 */ /* 0x004ea20000000000 */
[----:B------:R-:W-:Y:S01]  /*4de0*/  @UP0 UMOV UR6, UR22 ;  /* 0x0000001600060c82 */ /* 0x000fe20008000000 */
[----:B------:R-:W-:Y:S01]  /*4df0*/  @UP0 UMOV UR7, UR23 ;  /* 0x0000001700070c82 */ /* 0x000fe20008000000 */
[----:B------:R-:W-:-:S02]  /*4e00*/  USHF.R.U32.HI UR16, URZ, 0x4, UR8 ;  /* 0x000000043f107899 */ /* 0x000fc40008011608 */
[----:B------:R-:W-:Y:S01]  /*4e10*/  USGXT.U32 UR17, UR17, 0xe ;  /* 0x0000000e1111789a */ /* 0x000fe20008000000 */
[----:B-1----:R-:W-:Y:S01]  /*4e20*/  IMAD.U32 R0, RZ, RZ, UR4 ;  /* 0x00000004ff007e24 */ /* 0x002fe2000f8e00ff */
[----:B------:R-:W-:Y:S02]  /*4e30*/  USGXT.U32 UR16, UR16, 0xe ;  /* 0x0000000e1010789a */ /* 0x000fe40008000000 */
[----:B------:R-:W-:Y:S02]  /*4e40*/  ULOP3.LUT UR18, UR17, 0x1000000, URZ, 0xfc, !UPT ;  /* 0x0100000011127892 */ /* 0x000fe4000f8efc3f */
[----:B------:R-:W-:Y:S01]  /*4e50*/  SHF.L.U32 R0, R0, 0x1f, RZ ;  /* 0x0000001f00007819 */ /* 0x000fe200000006ff */
[----:B--2---:R-:W-:Y:S06]  /*4e60*/  BAR.SYNC.DEFER_BLOCKING 0x0 ;  /* 0x0000000000007b1d */ /* 0x004fec0000010000 */
[----:B------:R1:W-:Y:S02]  /*4e70*/  @UP1 UTMALDG.2D [UR8], [UR6] ;  /* 0x00000008060015b4 */ /* 0x0003e40008008000 */
[----:B------:R-:W-:Y:S06]  /*4e80*/  BAR.SYNC.DEFER_BLOCKING 0x0 ;  /* 0x0000000000007b1d */ /* 0x000fec0000010000 */
[----:B------:R1:W-:Y:S02]  /*4e90*/  UTMALDG.2D [UR12], [UR24] ;  /* 0x0000000c180075b4 */ /* 0x0003e40008008000 */
[----:B------:R-:W-:Y:S06]  /*4ea0*/  BAR.SYNC.DEFER_BLOCKING 0x0 ;  /* 0x0000000000007b1d */ /* 0x000fec0000010000 */
[----:B------:R-:W2:Y:S02]  /*4eb0*/  SYNCS.PHASECHK.TRANS64.TRYWAIT P0, [UR19+0x20000], R0 ;  /* 0x02000000ff0075a7 */ /* 0x000ea40008000153 */
[----:B-12---:R-:W-:Y:S05]  /*4ec0*/  @!P0 BRA `(.L_x_48) ;  /* 0x00000070000c8947 */ /* 0x006fea0003800000 */
.L_x_50:
[----:B------:R-:W-:Y:S01]  /*4ed0*/  STL.64 [R1+0x6c8], R150 ;  /* 0x0006c89601007387 */ /* 0x000fe20000100a00 */
[----:B------:R-:W-:Y:S01]  /*4ee0*/  UMOV UR12, UR16 ;  /* 0x00000010000c7c82 */ /* 0x000fe20008000000 */
[----:B------:R-:W-:Y:S01]  /*4ef0*/  UMOV UR13, 0x80000020 ;  /* 0x80000020000d7882 */ /* 0x000fe20000000000 */
[----:B------:R-:W-:Y:S01]  /*4f00*/  UMOV UR14, UR18 ;  /* 0x00000012000e7c82 */ /* 0x000fe20008000000 */
[----:B------:R-:W-:Y:S01]  /*4f10*/  STL.64 [R1+0x6c0], R148 ;  /* 0x0006c09401007387 */ /* 0x000fe20000100a00 */
[----:B------:R-:W-:Y:S01]  /*4f20*/  UMOV UR15, 0x40000040 ;  /* 0x40000040000f7882 */ /* 0x000fe20000000000 */
[----:B------:R-:W-:Y:S01]  /*4f30*/  UMOV UR8, URZ ;  /* 0x0000003f00087c82 */ /* 0x000fe20008000000 */
[----:B------:R-:W-:Y:S01]  /*4f40*/  UMOV UR19, 0x40000040 ;  /* 0x4000004000137882 */ /* 0x000fe20000000000 */
[----:B------:R-:W-:Y:S01]  /*4f50*/  STL.64 [R1+0x6b8], R146 ;  /* 0x0006b89201007387 */ /* 0x000fe20000100a00 */
[----:B------:R-:W-:Y:S01]  /*4f60*/  UMOV UR6, UR17 ;  /* 0x0000001100067c82 */ /* 0x000fe20008000000 */
[----:B------:R-:W-:Y:S01]  /*4f70*/  UMOV UR7, URZ ;  /* 0x0000003f00077c82 */ /* 0x000fe20008000000 */
[----:B------:R-:W1:Y:S01]  /*4f80*/  LDC R0, c[0x0][0x230] ;  /* 0x00008c00ff007b82 */ /* 0x000e620000000800 */
[----:B------:R-:W-:Y:S04]  /*4f90*/  STL.64 [R1+0x6b0], R144 ;  /* 0x0006b09001007387 */ /* 0x000fe80000100a00 */
        /* <DEDUP_REMOVED lines=9> */
[----:B------:R2:W-:Y:S04]  /*5030*/  STL.64 [R1+0x660], R124 ;  /* 0x0006607c01007387 */ /* 0x0005e80000100a00 */
[----:B--2---:R-:W2:Y:S04]  /*5040*/  LDL.LU.64 R124, [R1] ;  /* 0x00000000017c7983 */ /* 0x004ea80000300a00 */
[----:B------:R-:W3:Y:S04]  /*5050*/  LDL.LU.64 R126, [R1+0x8] ;  /* 0x00000800017e7983 */ /* 0x000ee80000300a00 */
[----:B------:R-:W5:Y:S04]  /*5060*/  LDL.LU.64 R128, [R1+0x10] ;  /* 0x0000100001807983 */ /* 0x000f680000300a00 */
[----:B------:R-:W4:Y:S04]  /*5070*/  LDL.LU.64 R130, [R1+0x18] ;  /* 0x0000180001827983 */ /* 0x000f280000300a00 */
[----:B------:R-:W2:Y:S04]  /*5080*/  LDL.LU.64 R132, [R1+0x20] ;  /* 0x0000200001847983 */ /* 0x000ea80000300a00 */
        /* <DEDUP_REMOVED lines=9> */
[----:B---3--:R-:W-:Y:S04]  /*5120*/  STL.64 [R1+0x8c8], R150 ;  /* 0x0008c89601007387 */ /* 0x008fe80000100a00 */
[----:B--2---:R-:W-:Y:S04]  /*5130*/  STL.64 [R1+0x8c0], R148 ;  /* 0x0008c09401007387 */ /* 0x004fe80000100a00 */
[----:B----4-:R-:W-:Y:S04]  /*5140*/  STL.64 [R1+0x8b8], R146 ;  /* 0x0008b89201007387 */ /* 0x010fe80000100a00 */
[----:B-----5:R-:W-:Y:S04]  /*5150*/  STL.64 [R1+0x8b0], R144 ;  /* 0x0008b09001007387 */ /* 0x020fe80000100a00 */
        /* <DEDUP_REMOVED lines=60> */
[----:B--2---:R-:W2:Y:S04]  /*5520*/  LDL.LU.64 R24, [R1+0x200] ;  /* 0x0002000001187983 */ /* 0x004ea80000300a00 */
[----:B------:R-:W3:Y:S04]  /*5530*/  LDL.LU.64 R26, [R1+0x208] ;  /* 0x00020800011a7983 */ /* 0x000ee80000300a00 */
[----:B------:R-:W4:Y:S04]  /*5540*/  LDL.LU.64 R28, [R1+0x210] ;  /* 0x00021000011c7983 */ /* 0x000f280000300a00 */
[----:B------:R-:W5:Y:S04]  /*5550*/  LDL.LU.64 R30, [R1+0x218] ;  /* 0x00021800011e7983 */ /* 0x000f680000300a00 */
[----:B------:R-:W2:Y:S04]  /*5560*/  LDL.LU.64 R32, [R1+0x220] ;  /* 0x0002200001207983 */ /* 0x000ea80000300a00 */
        /* <DEDUP_REMOVED lines=59> */
[----:B-----5:R-:W-:Y:S04]  /*5920*/  STL.64 [R1+0xac8], R150 ;  /* 0x000ac89601007387 */ /* 0x020fe80000100a00 */
[----:B----4-:R-:W-:Y:S04]  /*5930*/  STL.64 [R1+0xac0], R148 ;  /* 0x000ac09401007387 */ /* 0x010fe80000100a00 */
[----:B---3--:R-:W-:Y:S04]  /*5940*/  STL.64 [R1+0xab8], R146 ;  /* 0x000ab89201007387 */ /* 0x008fe80000100a00 */
[----:B--2---:R-:W-:Y:S04]  /*5950*/  STL.64 [R1+0xab0], R144 ;  /* 0x000ab09001007387 */ /* 0x004fe80000100a00 */
        /* <DEDUP_REMOVED lines=61> */
[----:B------:R-:W2:Y:S04]  /*5d30*/  LDL.LU.64 R26, [R1+0x408] ;  /* 0x00040800011a7983 */ /* 0x000ea80000300a00 */
        /* <DEDUP_REMOVED lines=61> */
[----:B------:R-:W2:Y:S01]  /*6110*/  LDL.LU.64 R150, [R1+0x5f8] ;  /* 0x0005f80001967983 */ /* 0x000ea20000300a00 */
[----:B------:R-:W-:Y:S01]  /*6120*/  UIADD3 UR16, UP0, UR16, 0x2, URZ ;  /* 0x0000000210107890 */ /* 0x000fe2000ff1e03f */
[----:B------:R-:W-:-:S02]  /*6130*/  UMOV UR18, 0x1000080 ;  /* 0x0100008000127882 */ /* 0x000fc40000000000 */
[----:B------:R-:W3:Y:S01]  /*6140*/  LDL.LU.64 R152, [R1+0x70] ;  /* 0x0000700001987983 */ /* 0x000ee20000300a00 */
[----:B------:R-:W-:Y:S02]  /*6150*/  UIADD3.64 UR18, UR6, UR18, URZ ;  /* 0x0000001206127297 */ /* 0x000fe4000fffe03f */
[----:B------:R-:W-:Y:S01]  /*6160*/  UIADD3.X UR17, UR8, -0x7fffffe0, URZ, UP0, !UPT ;  /* 0x8000002008117890 */ /* 0x000fe200087fe43f */
[----:B------:R-:W3:Y:S04]  /*6170*/  LDL.LU.64 R154, [R1+0x78] ;  /* 0x00007800019a7983 */ /* 0x000ee80000300a00 */
        /* <DEDUP_REMOVED lines=47> */
[----:B------:R-:W3:Y:S01]  /*6470*/  LDL.LU.64 R250, [R1+0x1f8] ;  /* 0x0001f80001fa7983 */ /* 0x000ee20000300a00 */
[----:B--2---:R-:W-:-:S06]  /*6480*/  WARPGROUP.ARRIVE ;  /* 0x00000000000079c5 */ /* 0x004fcc0000000000 */
[----:B------:R-:W-:Y:S03]  /*6490*/  HGMMA.64x256x16.F32.BF16 R24, gdesc[UR12].tnspB, R24, gsb0 ;  /* 0x43e000000c1879f0 */ /* 0x000fe60008001818 */
[----:B------:R-:W-:Y:S02]  /*64a0*/  WARPGROUP.DEPBAR.LE gsb0, 0x0 ;  /* 0x00008000000079c5 */ /* 0x000fe40000010000 */
[----:B------:R-:W-:-:S15]  /*64b0*/  WARPGROUP.ARRIVE ;  /* 0x00000000000079c5 */ /* 0x000fde0000000000 */
[----:B------:R-:W-:-:S08]  /*64c0*/  NOP ;  /* 0x0000000000007918 */ /* 0x000fd00000000000 */
[----:B------:R-:W-:Y:S03]  /*64d0*/  HGMMA.64x256x16.F32.BF16 R24, gdesc[UR16].tnspB, R24, gsb0 ;  /* 0x43e00000101879f0 */ /* 0x000fe60008001818 */
[----:B------:R-:W-:Y:S02]  /*64e0*/  WARPGROUP.DEPBAR.LE gsb0, 0x0 ;  /* 0x00008000000079c5 */ /* 0x000fe40000010000 */
        /* <DEDUP_REMOVED lines=128> */
[----:B------:R-:W-:-:S02]  /*6cf0*/  UIADD3.64 UR12, UR16, 0xfe, URZ ;  /* 0x000000fe100c7897 */ /* 0x000fc4000fffe03f */
[----:B------:R-:W-:Y:S01]  /*6d00*/  UIADD3.64 UR28, UR16, 0x100, URZ ;  /* 0x00000100101c7897 */ /* 0x000fe2000fffe03f */
[----:B------:R-:W-:Y:S01]  /*6d10*/  UMOV UR30, UR18 ;  /* 0x00000012001e7c82 */ /* 0x000fe20008000000 */
[----:B------:R-:W-:Y:S01]  /*6d20*/  UMOV UR31, UR19 ;  /* 0x00000013001f7c82 */ /* 0x000fe20008000000 */
        /* <DEDUP_REMOVED lines=71> */
[----:B--2---:R-:W3:Y:S04]  /*71a0*/  LDL.LU.64 R150, [R1+0x8c8] ;  /* 0x0008c80001967983 */ /* 0x004ee80000300a00 */
        /* <DEDUP_REMOVED lines=13> */
[----:B------:R-:W-:-:S02]  /*7280*/  UIADD3.64 UR12, UR16, 0x1fe, URZ ;  /* 0x000001fe100c7897 */ /* 0x000fc4000fffe03f */
[----:B------:R-:W-:Y:S01]  /*7290*/  UIADD3.64 UR28, UR16, 0x200, URZ ;  /* 0x00000200101c7897 */ /* 0x000fe2000fffe03f */
[----:B------:R-:W2:Y:S01]  /*72a0*/  LDL.LU.64 R122, [R1+0x858] ;  /* 0x00085800017a7983 */ /* 0x000ea20000300a00 */
[----:B------:R-:W-:Y:S01]  /*72b0*/  UMOV UR30, UR18 ;  /* 0x00000012001e7c82 */ /* 0x000fe20008000000 */
[----:B------:R-:W-:Y:S02]  /*72c0*/  UMOV UR31, UR19 ;  /* 0x00000013001f7c82 */ /* 0x000fe40008000000 */
        /* <DEDUP_REMOVED lines=49> */
[----:B---3--:R-:W-:-:S06]  /*75e0*/  WARPGROUP.ARRIVE ;  /* 0x00000000000079c5 */ /* 0x008fcc0000000000 */
[----:B------:R-:W-:Y:S03]  /*75f0*/  HGMMA.64x256x16.F32.BF16 R124, gdesc[UR12].tnspB, R124, gsb0 ;  /* 0x43e000000c7c79f0 */ /* 0x000fe6000800187c */
[----:B------:R-:W-:Y:S02]  /*7600*/  WARPGROUP.DEPBAR.LE gsb0, 0x0 ;  /* 0x00008000000079c5 */ /* 0x000fe40000010000 */
[----:B------:R-:W-:-:S15]  /*7610*/  WARPGROUP.ARRIVE ;  /* 0x00000000000079c5 */ /* 0x000fde0000000000 */
[----:B------:R-:W-:-:S08]  /*7620*/  NOP ;  /* 0x0000000000007918 */ /* 0x000fd00000000000 */
[----:B------:R-:W-:Y:S03]  /*7630*/  HGMMA.64x256x16.F32.BF16 R124, gdesc[UR28].tnspB, R124, gsb0 ;  /* 0x43e000001c7c79f0 */ /* 0x000fe6000800187c */
[----:B------:R-:W-:Y:S02]  /*7640*/  WARPGROUP.DEPBAR.LE gsb0, 0x0 ;  /* 0x00008000000079c5 */ /* 0x000fe40000010000 */
[----:B------:R-:W-:Y:S04]  /*7650*/  STL.64 [R1], R124 ;  /* 0x0000007c01007387 */ /* 0x000fe80000100a00 */
        /* <DEDUP_REMOVED lines=63> */
[----:B---3--:R-:W2:Y:S04]  /*7a50*/  LDL.LU.64 R150, [R1+0x6c8] ;  /* 0x0006c80001967983 */ /* 0x008ea80000300a00 */
        /* <DEDUP_REMOVED lines=14> */
[----:B------:R-:W-:Y:S02]  /*7b40*/  UIADD3.64 UR16, UR16, 0x300, URZ ;  /* 0x0000030010107897 */ /* 0x000fe4000fffe03f */
[----:B------:R-:W-:Y:S02]  /*7b50*/  UIADD3 UR10, UR10, 0x20, URZ ;  /* 0x000000200a0a7890 */ /* 0x000fe4000fffe03f */
[----:B------:R-:W-:-:S04]  /*7b60*/  UIADD3 UR5, UR5, 0x1, URZ ;  /* 0x0000000105057890 */ /* 0x000fc8000fffe03f */
[----:B-1----:R-:W-:Y:S01]  /*7b70*/  ISETP.LE.AND P0, PT, R0, UR10, PT ;  /* 0x0000000a00007c0c */ /* 0x002fe2000bf03270 */
[----:B------:R-:W-:-:S04]  /*7b80*/  UISETP.NE.U32.AND UP0, UPT, UR5, 0x4, UPT ;  /* 0x000000040500788c */ /* 0x000fc8000bf05070 */
[----:B------:R-:W-:Y:S02]  /*7b90*/  USEL UR6, URZ, 0x1, UP0 ;  /* 0x000000013f067887 */ /* 0x000fe40008000000 */
[----:B------:R-:W-:Y:S02]  /*7ba0*/  USEL UR5, UR5, URZ, UP0 ;  /* 0x0000003f05057287 */ /* 0x000fe40008000000 */
[----:B------:R-:W-:Y:S01]  /*7bb0*/  ULOP3.LUT UR4, UR4, UR6, URZ, 0x3c, !UPT ;  /* 0x0000000604047292 */ /* 0x000fe2000f8e3c3f */
[----:B--2---:R-:W-:-:S06]  /*7bc0*/  WARPGROUP.ARRIVE ;  /* 0x00000000000079c5 */ /* 0x004fcc0000000000 */
[----:B------:R-:W-:Y:S03]  /*7bd0*/  HGMMA.64x256x16.F32.BF16 R24, gdesc[UR12].tnspB, R24, gsb0 ;  /* 0x43e000000c1879f0 */ /* 0x000fe60008001818 */
[----:B------:R-:W-:Y:S02]  /*7be0*/  WARPGROUP.DEPBAR.LE gsb0, 0x0 ;  /* 0x00008000000079c5 */ /* 0x000fe40000010000 */
[----:B------:R-:W-:-:S15]  /*7bf0*/  WARPGROUP.ARRIVE ;  /* 0x00000000000079c5 */ /* 0x000fde0000000000 */
[----:B------:R-:W-:-:S08]  /*7c00*/  NOP ;  /* 0x0000000000007918 */ /* 0x000fd00000000000 */
[----:B------:R-:W-:Y:S03]  /*7c10*/  HGMMA.64x256x16.F32.BF16 R24, gdesc[UR16].tnspB, R24, gsb0 ;  /* 0x43e00000101879f0 */ /* 0x000fe60008001818 */
[----:B------:R-:W-:Y:S02]  /*7c20*/  WARPGROUP.DEPBAR.LE gsb0, 0x0 ;  /* 0x00008000000079c5 */ /* 0x000fe40000010000 */
[----:B----4-:R-:W-:Y:S05]  /*7c30*/  @!P0 BRA `(.L_x_49) ;  /* 0xffffffd0001c8947 */ /* 0x010fea000383ffff */
.L_x_47:
[----:B------:R-:W5:Y:S04]  /*7c40*/  LDL.LU R156, [R1+0x44c] ;  /* 0x00044c00019c7983 */ /* 0x000f680000300800 */
[----:B------:R-:W2:Y:S04]  /*7c50*/  LDL.LU R155, [R1+0x448] ;  /* 0x00044800019b7983 */ /* 0x000ea80000300800 */
        /* <DEDUP_REMOVED lines=17> */
[----:B----4-:R-:W4:Y:S04]  /*7d70*/  LDL.LU R7, [R1+0x570] ;  /* 0x0005700001077983 */ /* 0x010f280000300800 */
[----:B------:R-:W4:Y:S04]  /*7d80*/  LDL.LU R6, [R1+0x5c4] ;  /* 0x0005c40001067983 */ /* 0x000f280000300800 */
[----:B------:R-:W4:Y:S04]  /*7d90*/  LDL.LU R5, [R1+0x5c0] ;  /* 0x0005c00001057983 */ /* 0x000f280000300800 */
[----:B------:R-:W4:Y:S04]  /*7da0*/  LDL.LU R4, [R1+0x5d4] ;  /* 0x0005d40001047983 */ /* 0x000f280000300800 */
[----:B-1-3--:R-:W3:Y:S04]  /*7db0*/  LDL.LU R0, [R1+0x5d0] ;  /* 0x0005d00001007983 */ /* 0x00aee80000300800 */
[----:B------:R-:W4:Y:S04]  /*7dc0*/  LDL.LU R22, [R1+0x47c] ;  /* 0x00047c0001167983 */ /* 0x000f280000300800 */
[----:B------:R-:W3:Y:S04]  /*7dd0*/  LDL.LU R21, [R1+0x478] ;  /* 0x0004780001157983 */ /* 0x000ee80000300800 */
[----:B------:R-:W5:Y:S04]  /*7de0*/  LDL.LU R158, [R1+0x404] ;  /* 0x00040400019e7983 */ /* 0x000f680000300800 */
[----:B------:R-:W5:Y:S04]  /*7df0*/  LDL.LU R157, [R1+0x400] ;  /* 0x00040000019d7983 */ /* 0x000f680000300800 */
[----:B------:R1:W-:Y:S04]  /*7e00*/  STL [R1+0x7e8], R55 ;  /* 0x0007e83701007387 */ /* 0x0003e80000100800 */
[----:B------:R-:W-:Y:S04]  /*7e10*/  STL [R1+0x7e4], R56 ;  /* 0x0007e43801007387 */ /* 0x000fe80000100800 */
        /* <DEDUP_REMOVED lines=72> */
[----:B------:R-:W-:Y:S01]  /*82a0*/  STL [R1+0x6c0], R129 ;  /* 0x0006c08101007387 */ /* 0x000fe20000100800 */
[----:B-----5:R-:W-:-:S03]  /*82b0*/  F2FP.BF16.F32.PACK_AB R2, R158, R157 ;  /* 0x0000009d9e02723e */ /* 0x020fc600000010ff */
        /* <DEDUP_REMOVED lines=19> */
[----:B------:R5:W-:Y:S04]  /*83f0*/  STL [R1+0x670], R149 ;  /* 0x0006709501007387 */ /* 0x000be80000100800 */
[----:B------:R4:W-:Y:S04]  /*8400*/  STL [R1+0x66c], R150 ;  /* 0x00066c9601007387 */ /* 0x0009e80000100800 */
[----:B------:R3:W-:Y:S04]  /*8410*/  STL [R1+0x668], R151 ;  /* 0x0006689701007387 */ /* 0x0007e80000100800 */
[----:B------:R3:W-:Y:S04]  /*8420*/  STL [R1+0x650], R2 ;  /* 0x0006500201007387 */ /* 0x0007e80000100800 */
[----:B------:R-:W5:Y:S04]  /*8430*/  LDL.LU R178, [R1+0x40c] ;  /* 0x00040c0001b27983 */ /* 0x000f680000300800 */
[----:B------:R-:W5:Y:S04]  /*8440*/  LDL.LU R177, [R1+0x408] ;  /* 0x0004080001b17983 */ /* 0x000f680000300800 */
[----:B------:R-:W4:Y:S04]  /*8450*/  LDL.LU R176, [R1+0x414] ;  /* 0x0004140001b07983 */ /* 0x000f280000300800 */
[----:B------:R-:W4:Y:S04]  /*8460*/  LDL.LU R175, [R1+0x410] ;  /* 0x0004100001af7983 */ /* 0x000f280000300800 */
[----:B------:R-:W3:Y:S04]  /*8470*/  LDL.LU R174, [R1+0x41c] ;  /* 0x00041c0001ae7983 */ /* 0x000ee80000300800 */
        /* <DEDUP_REMOVED lines=10> */
[----:B------:R-:W3:Y:S01]  /*8520*/  LDL.LU R163, [R1+0x440] ;  /* 0x0004400001a37983 */ /* 0x000ee20000300800 */
[----:B------:R-:W-:-:S02]  /*8530*/  IMAD.MOV.U32 R162, RZ, RZ, R156 ;  /* 0x000000ffffa27224 */ /* 0x000fc400078e009c */
[----:B--2---:R-:W-:Y:S01]  /*8540*/  IMAD.MOV.U32 R161, RZ, RZ, R155 ;  /* 0x000000ffffa17224 */ /* 0x004fe200078e009b */
[----:B------:R-:W2:Y:S04]  /*8550*/  LDL.LU R160, [R1+0x454] ;  /* 0x0004540001a07983 */ /* 0x000ea80000300800 */
[----:B------:R-:W2:Y:S01]  /*8560*/  LDL.LU R159, [R1+0x450] ;  /* 0x00045000019f7983 */ /* 0x000ea20000300800 */
[----:B------:R-:W-:Y:S02]  /*8570*/  IMAD.MOV.U32 R158, RZ, RZ, R154 ;  /* 0x000000ffff9e7224 */ /* 0x000fe400078e009a */
[----:B------:R-:W-:Y:S01]  /*8580*/  IMAD.MOV.U32 R157, RZ, RZ, R153 ;  /* 0x000000ffff9d7224 */ /* 0x000fe200078e0099 */
[----:B------:R-:W2:Y:S01]  /*8590*/  LDL.LU R156, [R1+0x464] ;  /* 0x00046400019c7983 */ /* 0x000ea20000300800 */
[----:B------:R-:W-:-:S02]  /*85a0*/  IMAD.MOV.U32 R154, RZ, RZ, R152 ;  /* 0x000000ffff9a7224 */ /* 0x000fc400078e0098 */
[----:B------:R-:W-:Y:S01]  /*85b0*/  IMAD.MOV.U32 R153, RZ, RZ, R23 ;  /* 0x000000ffff997224 */ /* 0x000fe200078e0017 */
[----:B------:R-:W2:Y:S04]  /*85c0*/  LDL.LU R155, [R1+0x460] ;  /* 0x00046000019b7983 */ /* 0x000ea80000300800 */
[----:B------:R-:W2:Y:S04]  /*85d0*/  LDL.LU R152, [R1+0x474] ;  /* 0x0004740001987983 */ /* 0x000ea80000300800 */
[----:B------:R-:W2:Y:S01]  /*85e0*/  LDL.LU R23, [R1+0x470] ;  /* 0x0004700001177983 */ /* 0x000ea20000300800 */
[----:B-1----:R-:W-:-:S02]  /*85f0*/  F2FP.BF16.F32.PACK_AB R55, R162, R161 ;  /* 0x000000a1a237723e */ /* 0x002fc400000010ff */
[----:B------:R-:W-:Y:S01]  /*8600*/  F2FP.BF16.F32.PACK_AB R24, R25, R24 ;  /* 0x000000181918723e */ /* 0x000fe200000010ff */
[----:B------:R-:W-:Y:S01]  /*8610*/  BAR.SYNC.DEFER_BLOCKING 0x0 ;  /* 0x0000000000007b1d */ /* 0x000fe20000010000 */
[----:B-----5:R-:W-:Y:S02]  /*8620*/  F2FP.BF16.F32.PACK_AB R149, R178, R177 ;  /* 0x000000b1b295723e */ /* 0x020fe400000010ff */
[----:B----4-:R-:W-:Y:S01]  /*8630*/  F2FP.BF16.F32.PACK_AB R150, R176, R175 ;  /* 0x000000afb096723e */ /* 0x010fe200000010ff */
[----:B------:R-:W-:Y:S01]  /*8640*/  IMAD.MOV.U32 R176, RZ, RZ, R22 ;  /* 0x000000ffffb07224 */ /* 0x000fe200078e0016 */
[----:B---3--:R-:W-:Y:S01]  /*8650*/  F2FP.BF16.F32.PACK_AB R151, R174, R173 ;  /* 0x000000adae97723e */ /* 0x008fe200000010ff */
[----:B------:R-:W-:Y:S01]  /*8660*/  IMAD.MOV.U32 R175, RZ, RZ, R21 ;  /* 0x000000ffffaf7224 */ /* 0x000fe200078e0015 */
[----:B------:R-:W-:Y:S01]  /*8670*/  F2FP.BF16.F32.PACK_AB R129, R172, R171 ;  /* 0x000000abac81723e */ /* 0x000fe200000010ff */
[----:B------:R-:W1:Y:S01]  /*8680*/  @!P1 SYNCS.CCTL.IV [UR20+0x20000] ;  /* 0x02000000ff0099b1 */ /* 0x000e620008000014 */
[----:B------:R-:W-:-:S02]  /*8690*/  F2FP.BF16.F32.PACK_AB R130, R170, R169 ;  /* 0x000000a9aa82723e */ /* 0x000fc400000010ff */
[----:B------:R-:W-:Y:S02]  /*86a0*/  F2FP.BF16.F32.PACK_AB R131, R168, R167 ;  /* 0x000000a7a883723e */ /* 0x000fe400000010ff */
[----:B------:R-:W-:Y:S02]  /*86b0*/  F2FP.BF16.F32.PACK_AB R132, R166, R165 ;  /* 0x000000a5a684723e */ /* 0x000fe400000010ff */
[----:B------:R-:W-:Y:S02]  /*86c0*/  F2FP.BF16.F32.PACK_AB R2, R164, R163 ;  /* 0x000000a3a402723e */ /* 0x000fe400000010ff */
[----:B--2---:R-:W-:-:S03]  /*86d0*/  F2FP.BF16.F32.PACK_AB R3, R160, R159 ;  /* 0x0000009fa003723e */ /* 0x004fc600000010ff */
[----:B------:R2:W-:Y:S04]  /*86e0*/  STL [R1+0x630], R2 ;  /* 0x0006300201007387 */ /* 0x0005e80000100800 */
[----:B------:R3:W-:Y:S04]  /*86f0*/  STL [R1+0x634], R55 ;  /* 0x0006343701007387 */ /* 0x0007e80000100800 */
[----:B------:R4:W-:Y:S01]  /*8700*/  STL [R1+0x638], R3 ;  /* 0x0006380301007387 */ /* 0x0009e20000100800 */
[----:B--2---:R-:W-:Y:S02]  /*8710*/  F2FP.BF16.F32.PACK_AB R2, R158, R157 ;  /* 0x0000009d9e02723e */ /* 0x004fe400000010ff */
[----:B------:R-:W-:Y:S01]  /*8720*/  F2FP.BF16.F32.PACK_AB R252, R176, R175 ;  /* 0x000000afb0fc723e */ /* 0x000fe200000010ff */
[----:B------:R-:W-:Y:S01]  /*8730*/  IMAD.MOV.U32 R178, RZ, RZ, R14 ;  /* 0x000000ffffb27224 */ /* 0x000fe200078e000e */
[----:B---3--:R-:W-:Y:S01]  /*8740*/  F2FP.BF16.F32.PACK_AB R55, R156, R155 ;  /* 0x0000009b9c37723e */ /* 0x008fe200000010ff */
[----:B------:R2:W-:Y:S01]  /*8750*/  STL [R1+0x63c], R2 ;  /* 0x00063c0201007387 */ /* 0x0005e20000100800 */
[----:B----4-:R-:W-:-:S03]  /*8760*/  F2FP.BF16.F32.PACK_AB R3, R154, R153 ;  /* 0x000000999a03723e */ /* 0x010fc600000010ff */
[----:B------:R3:W-:Y:S04]  /*8770*/  STL [R1+0x620], R55 ;  /* 0x0006203701007387 */ /* 0x0007e80000100800 */
[----:B------:R-:W-:Y:S01]  /*8780*/  STL [R1+0x624], R3 ;  /* 0x0006240301007387 */ /* 0x000fe20000100800 */
[----:B--2---:R-:W-:Y:S01]  /*8790*/  F2FP.BF16.F32.PACK_AB R2, R152, R23 ;  /* 0x000000179802723e */ /* 0x004fe200000010ff */
[----:B------:R-:W-:Y:S01]  /*87a0*/  IMAD.MOV.U32 R177, RZ, RZ, R13 ;  /* 0x000000ffffb17224 */ /* 0x000fe200078e000d */
[----:B------:R-:W-:Y:S01]  /*87b0*/  F2FP.BF16.F32.PACK_AB R25, R27, R26 ;  /* 0x0000001a1b19723e */ /* 0x000fe200000010ff */
[----:B-1----:R-:W-:Y:S06]  /*87c0*/  BAR.SYNC.DEFER_BLOCKING 0x0 ;  /* 0x0000000000007b1d */ /* 0x002fec0000010000 */
[----:B------:R1:W-:Y:S04]  /*87d0*/  STL [R1+0x628], R2 ;  /* 0x0006280201007387 */ /* 0x0003e80000100800 */
[----:B------:R-:W2:Y:S04]  /*87e0*/  LDL.LU R174, [R1+0x484] ;  /* 0x0004840001ae7983 */ /* 0x000ea80000300800 */
[----:B------:R-:W2:Y:S04]  /*87f0*/  LDL.LU R173, [R1+0x480] ;  /* 0x0004800001ad7983 */ /* 0x000ea80000300800 */
[----:B------:R-:W4:Y:S04]  /*8800*/  LDL.LU R172, [R1+0x48c] ;  /* 0x00048c0001ac7983 */ /* 0x000f280000300800 */
[----:B------:R-:W4:Y:S01]  /*8810*/  LDL.LU R171, [R1+0x488] ;  /* 0x0004880001ab7983 */ /* 0x000f220000300800 */
[----:B------:R-:W-:-:S02]  /*8820*/  IMAD.MOV.U32 R156, RZ, RZ, R20 ;  /* 0x000000ffff9c7224 */ /* 0x000fc400078e0014 */
[----:B------:R-:W-:Y:S01]  /*8830*/  IMAD.MOV.U32 R155, RZ, RZ, R19 ;  /* 0x000000ffff9b7224 */ /* 0x000fe200078e0013 */
[----:B------:R-:W5:Y:S01]  /*8840*/  LDL.LU R170, [R1+0x494] ;  /* 0x0004940001aa7983 */ /* 0x000f620000300800 */
[----:B------:R-:W-:Y:S02]  /*8850*/  IMAD.MOV.U32 R152, RZ, RZ, R18 ;  /* 0x000000ffff987224 */ /* 0x000fe400078e0012 */
[----:B------:R-:W-:Y:S01]  /*8860*/  IMAD.MOV.U32 R23, RZ, RZ, R17 ;  /* 0x000000ffff177224 */ /* 0x000fe200078e0011 */
[----:B------:R-:W5:Y:S01]  /*8870*/  LDL.LU R169, [R1+0x490] ;  /* 0x0004900001a97983 */ /* 0x000f620000300800 */
[----:B------:R-:W-:Y:S02]  /*8880*/  IMAD.MOV.U32 R14, RZ, RZ, R4 ;  /* 0x000000ffff0e7224 */ /* 0x000fe400078e0004 */
[----:B------:R-:W-:Y:S01]  /*8890*/  IMAD.MOV.U32 R13, RZ, RZ, R0 ;  /* 0x000000ffff0d7224 */ /* 0x000fe200078e0000 */
[----:B------:R-:W5:Y:S01]  /*88a0*/  LDL.LU R168, [R1+0x49c] ;  /* 0x00049c0001a87983 */ /* 0x000f620000300800 */
[----:B------:R-:W-:Y:S01]  /*88b0*/  F2FP.BF16.F32.PACK_AB R26, R29, R28 ;  /* 0x0000001c1d1a723e */ /* 0x000fe200000010ff */
[----:B------:R-:W1:Y:S02]  /*88c0*/  @!P1 SYNCS.CCTL.IV [UR20+0x20008] ;  /* 0x02000800ff0099b1 */ /* 0x000e640008000014 */
[----:B------:R-:W5:Y:S04]  /*88d0*/  LDL.LU R167, [R1+0x498] ;  /* 0x0004980001a77983 */ /* 0x000f680000300800 */
        /* <DEDUP_REMOVED lines=15> */
[----:B------:R-:W5:Y:S01]  /*89d0*/  LDL.LU R19, [R1+0x4e8] ;  /* 0x0004e80001137983 */ /* 0x000f620000300800 */
[----:B------:R-:W-:-:S02]  /*89e0*/  IMAD.MOV.U32 R18, RZ, RZ, R16 ;  /* 0x000000ffff127224 */ /* 0x000fc400078e0010 */
[----:B------:R-:W-:Y:S01]  /*89f0*/  IMAD.MOV.U32 R17, RZ, RZ, R15 ;  /* 0x000000ffff117224 */ /* 0x000fe200078e000f */
[----:B------:R-:W5:Y:S04]  /*8a00*/  LDL.LU R16, [R1+0x4fc] ;  /* 0x0004fc0001107983 */ /* 0x000f680000300800 */
[----:B------:R-:W5:Y:S01]  /*8a10*/  LDL.LU R15, [R1+0x4f8] ;  /* 0x0004f800010f7983 */ /* 0x000f620000300800 */
[----:B---3--:R-:W-:-:S03]  /*8a20*/  F2FP.BF16.F32.PACK_AB R55, R156, R155 ;  /* 0x0000009b9c37723e */ /* 0x008fc600000010ff */
[----:B------:R-:W-:Y:S01]  /*8a30*/  STL [R1+0x660], R252 ;  /* 0x000660fc01007387 */ /* 0x000fe20000100800 */
[----:B------:R-:W-:Y:S02]  /*8a40*/  F2FP.BF16.F32.PACK_AB R27, R31, R30 ;  /* 0x0000001e1f1b723e */ /* 0x000fe400000010ff */
[----:B------:R-:W-:Y:S01]  /*8a50*/  F2FP.BF16.F32.PACK_AB R32, R33, R32 ;  /* 0x000000202120723e */ /* 0x000fe200000010ff */
[----:B-1----:R-:W-:Y:S01]  /*8a60*/  BAR.SYNC.DEFER_BLOCKING 0x0 ;  /* 0x0000000000007b1d */ /* 0x002fe20000010000 */
[----:B--2---:R-:W-:Y:S02]  /*8a70*/  F2FP.BF16.F32.PACK_AB R145, R174, R173 ;  /* 0x000000adae91723e */ /* 0x004fe400000010ff */
[----:B----4-:R-:W-:Y:S02]  /*8a80*/  F2FP.BF16.F32.PACK_AB R146, R172, R171 ;  /* 0x000000abac92723e */ /* 0x010fe400000010ff */
[----:B-----5:R-:W-:Y:S02]  /*8a90*/  F2FP.BF16.F32.PACK_AB R147, R170, R169 ;  /* 0x000000a9aa93723e */ /* 0x020fe400000010ff */
[----:B------:R-:W-:-:S02]  /*8aa0*/  F2FP.BF16.F32.PACK_AB R148, R168, R167 ;  /* 0x000000a7a894723e */ /* 0x000fc400000010ff */
[----:B------:R-:W-:Y:S02]  /*8ab0*/  F2FP.BF16.F32.PACK_AB R125, R166, R165 ;  /* 0x000000a5a67d723e */ /* 0x000fe400000010ff */
[----:B------:R-:W-:Y:S02]  /*8ac0*/  F2FP.BF16.F32.PACK_AB R126, R164, R163 ;  /* 0x000000a3a47e723e */ /* 0x000fe400000010ff */
[----:B------:R-:W-:Y:S02]  /*8ad0*/  F2FP.BF16.F32.PACK_AB R127, R162, R161 ;  /* 0x000000a1a27f723e */ /* 0x000fe400000010ff */
[----:B------:R-:W-:Y:S02]  /*8ae0*/  F2FP.BF16.F32.PACK_AB R128, R160, R159 ;  /* 0x0000009fa080723e */ /* 0x000fe400000010ff */
[----:B------:R-:W-:Y:S01]  /*8af0*/  F2FP.BF16.F32.PACK_AB R2, R158, R157 ;  /* 0x0000009d9e02723e */ /* 0x000fe200000010ff */
[----:B------:R-:W1:Y:S01]  /*8b00*/  @!P1 SYNCS.CCTL.IV [UR20+0x20010] ;  /* 0x02001000ff0099b1 */ /* 0x000e620008000014 */
[----:B------:R-:W-:-:S03]  /*8b10*/  F2FP.BF16.F32.PACK_AB R3, R154, R153 ;  /* 0x000000999a03723e */ /* 0x000fc600000010ff */
[----:B------:R2:W-:Y:S04]  /*8b20*/  STL [R1+0x4a0], R2 ;  /* 0x0004a00201007387 */ /* 0x0005e80000100800 */
[----:B------:R-:W-:Y:S04]  /*8b30*/  STL [R1+0x4a4], R55 ;  /* 0x0004a43701007387 */ /* 0x000fe80000100800 */
[----:B------:R3:W-:Y:S01]  /*8b40*/  STL [R1+0x4a8], R3 ;  /* 0x0004a80301007387 */ /* 0x0007e20000100800 */
[----:B--2---:R-:W-:Y:S02]  /*8b50*/  F2FP.BF16.F32.PACK_AB R2, R152, R23 ;  /* 0x000000179802723e */ /* 0x004fe400000010ff */
[----:B------:R-:W-:-:S03]  /*8b60*/  F2FP.BF16.F32.PACK_AB R252, R20, R19 ;  /* 0x0000001314fc723e */ /* 0x000fc600000010ff */
[----:B------:R2:W-:Y:S01]  /*8b70*/  STL [R1+0x4ac], R2 ;  /* 0x0004ac0201007387 */ /* 0x0005e20000100800 */
[----:B---3--:R-:W-:-:S03]  /*8b80*/  F2FP.BF16.F32.PACK_AB R3, R18, R17 ;  /* 0x000000111203723e */ /* 0x008fc600000010ff */
[----:B------:R-:W-:Y:S01]  /*8b90*/  STL [R1+0x664], R252 ;  /* 0x000664fc01007387 */ /* 0x000fe20000100800 */
[----:B------:R-:W-:Y:S02]  /*8ba0*/  IMAD.MOV.U32 R174, RZ, RZ, R12 ;  /* 0x000000ffffae7224 */ /* 0x000fe400078e000c */
[----:B------:R-:W-:Y:S01]  /*8bb0*/  IMAD.MOV.U32 R173, RZ, RZ, R11 ;  /* 0x000000ffffad7224 */ /* 0x000fe200078e000b */
[----:B------:R-:W-:Y:S01]  /*8bc0*/  F2FP.BF16.F32.PACK_AB R33, R35, R34 ;  /* 0x000000222321723e */ /* 0x000fe200000010ff */
[----:B------:R-:W-:Y:S01]  /*8bd0*/  IMAD.MOV.U32 R170, RZ, RZ, R10 ;  /* 0x000000ffffaa7224 */ /* 0x000fe200078e000a */
[----:B--2---:R-:W-:Y:S01]  /*8be0*/  F2FP.BF16.F32.PACK_AB R2, R22, R21 ;  /* 0x000000151602723e */ /* 0x004fe200000010ff */
[----:B------:R-:W-:Y:S01]  /*8bf0*/  IMAD.MOV.U32 R169, RZ, RZ, R9 ;  /* 0x000000ffffa97224 */ /* 0x000fe200078e0009 */
[----:B------:R-:W-:Y:S01]  /*8c00*/  F2FP.BF16.F32.PACK_AB R40, R41, R40 ;  /* 0x000000282928723e */ /* 0x000fe200000010ff */
[----:B------:R-:W-:Y:S01]  /*8c10*/  IMAD.MOV.U32 R166, RZ, RZ, R8 ;  /* 0x000000ffffa67224 */ /* 0x000fe200078e0008 */
[----:B------:R-:W-:Y:S01]  /*8c20*/  F2FP.BF16.F32.PACK_AB R48, R49, R48 ;  /* 0x000000303130723e */ /* 0x000fe200000010ff */
[----:B------:R2:W-:Y:S04]  /*8c30*/  STL [R1+0x490], R2 ;  /* 0x0004900201007387 */ /* 0x0005e80000100800 */
[----:B------:R3:W-:Y:S01]  /*8c40*/  STL [R1+0x498], R3 ;  /* 0x0004980301007387 */ /* 0x0007e20000100800 */
[----:B------:R-:W-:Y:S01]  /*8c50*/  IMAD.MOV.U32 R165, RZ, RZ, R7 ;  /* 0x000000ffffa57224 */ /* 0x000fe200078e0007 */
[----:B-1----:R-:W-:Y:S01]  /*8c60*/  BAR.SYNC.DEFER_BLOCKING 0x0 ;  /* 0x0000000000007b1d */ /* 0x002fe20000010000 */
[----:B--2---:R-:W-:-:S05]  /*8c70*/  F2FP.BF16.F32.PACK_AB R2, R16, R15 ;  /* 0x0000000f1002723e */ /* 0x004fca00000010ff */
        /* <DEDUP_REMOVED lines=8> */
[----:B---3--:R-:W-:Y:S01]  /*8d00*/  F2FP.BF16.F32.PACK_AB R3, R178, R177 ;  /* 0x000000b1b203723e */ /* 0x008fe200000010ff */
[----:B------:R-:W3:Y:S02]  /*8d10*/  @!P1 SYNCS.CCTL.IV [UR20+0x20018] ;  /* 0x02001800ff0099b1 */ /* 0x000ee40008000014 */
[----:B------:R-:W5:Y:S04]  /*8d20*/  LDL.LU R189, [R1+0x510] ;  /* 0x0005100001bd7983 */ /* 0x000f680000300800 */
        /* <DEDUP_REMOVED lines=10> */
[----:B------:R-:W1:Y:S04]  /*8dd0*/  LDL.LU R176, [R1+0x54c] ;  /* 0x00054c0001b07983 */ /* 0x000e680000300800 */
[----:B------:R-:W1:Y:S04]  /*8de0*/  LDL.LU R175, [R1+0x548] ;  /* 0x0005480001af7983 */ /* 0x000e680000300800 */
        /* <DEDUP_REMOVED lines=34> */
[----:B------:R-:W-:-:S03]  /*9010*/  F2FP.BF16.F32.PACK_AB R55, R174, R173 ;  /* 0x000000adae37723e */ /* 0x000fc600000010ff */
[----:B------:R1:W-:Y:S01]  /*9020*/  STL [R1+0x460], R3 ;  /* 0x0004600301007387 */ /* 0x0003e20000100800 */
[----:B--2---:R-:W-:Y:S02]  /*9030*/  F2FP.BF16.F32.PACK_AB R141, R194, R193 ;  /* 0x000000c1c28d723e */ /* 0x004fe400000010ff */
[----:B----4-:R-:W-:Y:S02]  /*9040*/  F2FP.BF16.F32.PACK_AB R142, R192, R191 ;  /* 0x000000bfc08e723e */ /* 0x010fe400000010ff */
[----:B-----5:R-:W-:Y:S02]  /*9050*/  F2FP.BF16.F32.PACK_AB R143, R190, R189 ;  /* 0x000000bdbe8f723e */ /* 0x020fe400000010ff */
[----:B---3--:R-:W-:Y:S02]  /*9060*/  F2FP.BF16.F32.PACK_AB R144, R188, R187 ;  /* 0x000000bbbc90723e */ /* 0x008fe400000010ff */
[----:B------:R-:W-:Y:S02]  /*9070*/  F2FP.BF16.F32.PACK_AB R121, R186, R185 ;  /* 0x000000b9ba79723e */ /* 0x000fe400000010ff */
[----:B------:R-:W-:-:S02]  /*9080*/  F2FP.BF16.F32.PACK_AB R122, R184, R183 ;  /* 0x000000b7b87a723e */ /* 0x000fc400000010ff */
[----:B------:R-:W-:Y:S02]  /*9090*/  F2FP.BF16.F32.PACK_AB R123, R182, R181 ;  /* 0x000000b5b67b723e */ /* 0x000fe400000010ff */
[----:B------:R-:W-:Y:S02]  /*90a0*/  F2FP.BF16.F32.PACK_AB R124, R180, R179 ;  /* 0x000000b3b47c723e */ /* 0x000fe400000010ff */
[----:B-1----:R-:W-:-:S05]  /*90b0*/  F2FP.BF16.F32.PACK_AB R2, R176, R175 ;  /* 0x000000afb002723e */ /* 0x002fca00000010ff */
[----:B------:R1:W-:Y:S01]  /*90c0*/  STL [R1+0x464], R2 ;  /* 0x0004640201007387 */ /* 0x0003e20000100800 */
[----:B------:R-:W-:-:S03]  /*90d0*/  F2FP.BF16.F32.PACK_AB R3, R172, R171 ;  /* 0x000000abac03723e */ /* 0x000fc600000010ff */
[----:B------:R2:W-:Y:S04]  /*90e0*/  STL [R1+0x468], R55 ;  /* 0x0004683701007387 */ /* 0x0005e80000100800 */
[----:B------:R3:W-:Y:S01]  /*90f0*/  STL [R1+0x46c], R3 ;  /* 0x00046c0301007387 */ /* 0x0007e20000100800 */
[----:B-1----:R-:W-:Y:S02]  /*9100*/  F2FP.BF16.F32.PACK_AB R2, R170, R169 ;  /* 0x000000a9aa02723e */ /* 0x002fe400000010ff */
[----:B--2---:R-:W-:-:S03]  /*9110*/  F2FP.BF16.F32.PACK_AB R55, R168, R167 ;  /* 0x000000a7a837723e */ /* 0x004fc600000010ff */
[----:B------:R1:W-:Y:S01]  /*9120*/  STL [R1+0x450], R2 ;  /* 0x0004500201007387 */ /* 0x0003e20000100800 */
[----:B---3--:R-:W-:-:S03]  /*9130*/  F2FP.BF16.F32.PACK_AB R3, R166, R165 ;  /* 0x000000a5a603723e */ /* 0x008fc600000010ff */
[----:B------:R-:W-:Y:S04]  /*9140*/  STL [R1+0x454], R55 ;  /* 0x0004543701007387 */ /* 0x000fe80000100800 */
[----:B------:R2:W-:Y:S01]  /*9150*/  STL [R1+0x458], R3 ;  /* 0x0004580301007387 */ /* 0x0005e20000100800 */
[----:B-1----:R-:W-:Y:S02]  /*9160*/  F2FP.BF16.F32.PACK_AB R2, R164, R163 ;  /* 0x000000a3a402723e */ /* 0x002fe400000010ff */
[----:B------:R-:W-:-:S03]  /*9170*/  F2FP.BF16.F32.PACK_AB R137, R162, R161 ;  /* 0x000000a1a289723e */ /* 0x000fc600000010ff */
[----:B------:R1:W-:Y:S01]  /*9180*/  STL [R1+0x45c], R2 ;  /* 0x00045c0201007387 */ /* 0x0003e20000100800 */
[----:B--2---:R-:W-:Y:S02]  /*9190*/  F2FP.BF16.F32.PACK_AB R3, R14, R13 ;  /* 0x0000000d0e03723e */ /* 0x004fe400000010ff */
[----:B------:R-:W-:Y:S02]  /*91a0*/  F2FP.BF16.F32.PACK_AB R138, R160, R159 ;  /* 0x0000009fa08a723e */ /* 0x000fe400000010ff */
[----:B-1----:R-:W-:Y:S02]  /*91b0*/  F2FP.BF16.F32.PACK_AB R2, R18, R17 ;  /* 0x000000111202723e */ /* 0x002fe400000010ff */
[----:B------:R-:W-:-:S03]  /*91c0*/  F2FP.BF16.F32.PACK_AB R139, R158, R157 ;  /* 0x0000009d9e8b723e */ /* 0x000fc600000010ff */
[----:B------:R1:W-:Y:S01]  /*91d0*/  STL [R1+0x420], R2 ;  /* 0x0004200201007387 */ /* 0x0003e20000100800 */
[----:B------:R-:W-:Y:S02]  /*91e0*/  F2FP.BF16.F32.PACK_AB R140, R156, R155 ;  /* 0x0000009b9c8c723e */ /* 0x000fe400000010ff */
[----:B------:R-:W-:Y:S02]  /*91f0*/  F2FP.BF16.F32.PACK_AB R117, R154, R153 ;  /* 0x000000999a75723e */ /* 0x000fe400000010ff */
[----:B------:R-:W-:Y:S02]  /*9200*/  F2FP.BF16.F32.PACK_AB R118, R152, R23 ;  /* 0x000000179876723e */ /* 0x000fe400000010ff */
[----:B------:R-:W-:Y:S02]  /*9210*/  F2FP.BF16.F32.PACK_AB R119, R22, R21 ;  /* 0x000000151677723e */ /* 0x000fe400000010ff */
[----:B------:R-:W-:Y:S02]  /*9220*/  F2FP.BF16.F32.PACK_AB R120, R20, R19 ;  /* 0x000000131478723e */ /* 0x000fe400000010ff */
[----:B------:R-:W-:-:S05]  /*9230*/  F2FP.BF16.F32.PACK_AB R15, R16, R15 ;  /* 0x0000000f100f723e */ /* 0x000fca00000010ff */
[----:B------:R-:W-:Y:S01]  /*9240*/  STL [R1+0x424], R15 ;  /* 0x0004240f01007387 */ /* 0x000fe20000100800 */
[----:B-1----:R-:W-:-:S03]  /*9250*/  F2FP.BF16.F32.PACK_AB R2, R12, R11 ;  /* 0x0000000b0c02723e */ /* 0x002fc600000010ff */
[----:B------:R1:W-:Y:S04]  /*9260*/  STL [R1+0x428], R3 ;  /* 0x0004280301007387 */ /* 0x0003e80000100800 */
[----:B------:R2:W-:Y:S01]  /*9270*/  STL [R1+0x42c], R2 ;  /* 0x00042c0201007387 */ /* 0x0005e20000100800 */
[----:B------:R-:W-:-:S05]  /*9280*/  F2FP.BF16.F32.PACK_AB R9, R10, R9 ;  /* 0x000000090a09723e */ /* 0x000fca00000010ff */
[----:B------:R-:W-:Y:S01]  /*9290*/  STL [R1+0x410], R9 ;  /* 0x0004100901007387 */ /* 0x000fe20000100800 */
[----:B-1----:R-:W-:-:S05]  /*92a0*/  F2FP.BF16.F32.PACK_AB R3, R8, R7 ;  /* 0x000000070803723e */ /* 0x002fca00000010ff */
[----:B------:R1:W-:Y:S01]  /*92b0*/  STL [R1+0x414], R3 ;  /* 0x0004140301007387 */ /* 0x0003e20000100800 */
[----:B--2---:R-:W-:-:S03]  /*92c0*/  F2FP.BF16.F32.PACK_AB R2, R6, R5 ;  /* 0x000000050602723e */ /* 0x004fc600000010ff */
[----:B------:R-:W2:Y:S04]  /*92d0*/  LDL.LU R59, [R1+0x204] ;  /* 0x00020400013b7983 */ /* 0x000ea80000300800 */
[----:B------:R3:W-:Y:S01]  /*92e0*/  STL [R1+0x418], R2 ;  /* 0x0004180201007387 */ /* 0x0007e20000100800 */
[----:B------:R-:W-:-:S03]  /*92f0*/  F2FP.BF16.F32.PACK_AB R252, R4, R0 ;  /* 0x0000000004fc723e */ /* 0x000fc600000010ff */
[----:B------:R-:W2:Y:S04]  /*9300*/  LDL.LU R58, [R1+0x200] ;  /* 0x00020000013a7983 */ /* 0x000ea80000300800 */
[----:B------:R-:W4:Y:S04]  /*9310*/  LDL.LU R57, [R1+0x20c] ;  /* 0x00020c0001397983 */ /* 0x000f280000300800 */
[----:B------:R-:W4:Y:S04]  /*9320*/  LDL.LU R56, [R1+0x208] ;  /* 0x0002080001387983 */ /* 0x000f280000300800 */
[----:B------:R-:W5:Y:S04]  /*9330*/  LDL.LU R55, [R1+0x214] ;  /* 0x0002140001377983 */ /* 0x000f680000300800 */
[----:B-1----:R-:W5:Y:S04]  /*9340*/  LDL.LU R3, [R1+0x210] ;  /* 0x0002100001037983 */ /* 0x002f680000300800 */
[----:B---3--:R-:W3:Y:S04]  /*9350*/  LDL.LU R2, [R1+0x21c] ;  /* 0x00021c0001027983 */ /* 0x008ee80000300800 */
[----:B------:R-:W3:Y:S04]  /*9360*/  LDL.LU R251, [R1+0x218] ;  /* 0x0002180001fb7983 */ /* 0x000ee80000300800 */
[----:B------:R-:W2:Y:S04]  /*9370*/  LDL.LU R250, [R1+0x224] ;  /* 0x0002240001fa7983 */ /* 0x000ea80000300800 */
[----:B------:R-:W2:Y:S04]  /*9380*/  LDL.LU R249, [R1+0x220] ;  /* 0x0002200001f97983 */ /* 0x000ea80000300800 */
[----:B------:R-:W4:Y:S04]  /*9390*/  LDL.LU R248, [R1+0x22c] ;  /* 0x00022c0001f87983 */ /* 0x000f280000300800 */
[----:B------:R-:W4:Y:S04]  /*93a0*/  LDL.LU R247, [R1+0x228] ;  /* 0x0002280001f77983 */ /* 0x000f280000300800 */
[----:B------:R-:W3:Y:S04]  /*93b0*/  LDL.LU R246, [R1+0x234] ;  /* 0x0002340001f67983 */ /* 0x000ee80000300800 */
[----:B------:R-:W3:Y:S04]  /*93c0*/  LDL.LU R245, [R1+0x230] ;  /* 0x0002300001f57983 */ /* 0x000ee80000300800 */
[----:B------:R-:W3:Y:S04]  /*93d0*/  LDL.LU R244, [R1+0x23c] ;  /* 0x00023c0001f47983 */ /* 0x000ee80000300800 */
[----:B------:R-:W3:Y:S04]  /*93e0*/  LDL.LU R243, [R1+0x238] ;  /* 0x0002380001f37983 */ /* 0x000ee80000300800 */
[----:B------:R-:W5:Y:S04]  /*93f0*/  LDL.LU R242, [R1+0x244] ;  /* 0x0002440001f27983 */ /* 0x000f680000300800 */
        /* <DEDUP_REMOVED lines=111> */
[----:B----4-:R-:W-:-:S02]  /*9af0*/  F2FP.BF16.F32.PACK_AB R114, R248, R247 ;  /* 0x000000f7f872723e */ /* 0x010fc400000010ff */
[----:B-----5:R-:W-:Y:S02]  /*9b00*/  F2FP.BF16.F32.PACK_AB R248, R242, R241 ;  /* 0x000000f1f2f8723e */ /* 0x020fe400000010ff */
[----:B--2---:R-:W-:Y:S02]  /*9b10*/  F2FP.BF16.F32.PACK_AB R113, R250, R249 ;  /* 0x000000f9fa71723e */ /* 0x004fe400000010ff */
[----:B---3--:R-:W-:Y:S02]  /*9b20*/  F2FP.BF16.F32.PACK_AB R241, R232, R231 ;  /* 0x000000e7e8f1723e */ /* 0x008fe400000010ff */
[----:B------:R-:W-:Y:S02]  /*9b30*/  F2FP.BF16.F32.PACK_AB R249, R240, R239 ;  /* 0x000000eff0f9723e */ /* 0x000fe400000010ff */
[----:B------:R-:W-:Y:S02]  /*9b40*/  F2FP.BF16.F32.PACK_AB R232, R226, R225 ;  /* 0x000000e1e2e8723e */ /* 0x000fe400000010ff */
[----:B------:R-:W-:-:S02]  /*9b50*/  F2FP.BF16.F32.PACK_AB R240, R234, R233 ;  /* 0x000000e9eaf0723e */ /* 0x000fc400000010ff */
[----:B------:R-:W-:Y:S02]  /*9b60*/  F2FP.BF16.F32.PACK_AB R225, R216, R215 ;  /* 0x000000d7d8e1723e */ /* 0x000fe400000010ff */
[----:B------:R-:W-:Y:S02]  /*9b70*/  F2FP.BF16.F32.PACK_AB R233, R224, R223 ;  /* 0x000000dfe0e9723e */ /* 0x000fe400000010ff */
[----:B------:R-:W-:Y:S02]  /*9b80*/  F2FP.BF16.F32.PACK_AB R216, R210, R209 ;  /* 0x000000d1d2d8723e */ /* 0x000fe400000010ff */
[----:B------:R-:W-:Y:S02]  /*9b90*/  F2FP.BF16.F32.PACK_AB R224, R218, R217 ;  /* 0x000000d9dae0723e */ /* 0x000fe400000010ff */
[----:B------:R-:W-:Y:S02]  /*9ba0*/  F2FP.BF16.F32.PACK_AB R217, R208, R207 ;  /* 0x000000cfd0d9723e */ /* 0x000fe400000010ff */
[----:B------:R-:W-:-:S02]  /*9bb0*/  F2FP.BF16.F32.PACK_AB R208, R202, R201 ;  /* 0x000000c9cad0723e */ /* 0x000fc400000010ff */
[----:B------:R-:W-:Y:S02]  /*9bc0*/  F2FP.BF16.F32.PACK_AB R209, R200, R199 ;  /* 0x000000c7c8d1723e */ /* 0x000fe400000010ff */
[----:B------:R-:W-:Y:S02]  /*9bd0*/  F2FP.BF16.F32.PACK_AB R135, R55, R3 ;  /* 0x000000033787723e */ /* 0x000fe400000010ff */
[----:B------:R-:W-:Y:S01]  /*9be0*/  F2FP.BF16.F32.PACK_AB R136, R2, R251 ;  /* 0x000000fb0288723e */ /* 0x000fe200000010ff */
[----:B------:R-:W2:Y:S01]  /*9bf0*/  LDL.LU R55, [R1+0x4] ;  /* 0x0000040001377983 */ /* 0x000ea20000300800 */
        /* <DEDUP_REMOVED lines=32> */
[----:B------:R-:W2:Y:S04]  /*9e00*/  LDL.LU R8, [R1] ;  /* 0x0000000001087983 */ /* 0x000ea80000300800 */
[----:B------:R-:W3:Y:S04]  /*9e10*/  LDL.LU R56, [R1+0xc] ;  /* 0x00000c0001387983 */ /* 0x000ee80000300800 */
[----:B------:R-:W3:Y:S04]  /*9e20*/  LDL.LU R9, [R1+0x8] ;  /* 0x0000080001097983 */ /* 0x000ee80000300800 */
[----:B------:R-:W4:Y:S04]  /*9e30*/  LDL.LU R57, [R1+0x14] ;  /* 0x0000140001397983 */ /* 0x000f280000300800 */
[----:B------:R-:W4:Y:S01]  /*9e40*/  LDL.LU R10, [R1+0x10] ;  /* 0x00001000010a7983 */ /* 0x000f220000300800 */
[----:B------:R-:W-:-:S03]  /*9e50*/  F2FP.BF16.F32.PACK_AB R19, R4, R0 ;  /* 0x000000000413723e */ /* 0x000fc600000010ff */
[----:B------:R-:W5:Y:S01]  /*9e60*/  LDL.LU R58, [R1+0x1c] ;  /* 0x00001c00013a7983 */ /* 0x000f620000300800 */
[----:B------:R-:W-:-:S03]  /*9e70*/  F2FP.BF16.F32.PACK_AB R18, R6, R5 ;  /* 0x000000050612723e */ /* 0x000fc600000010ff */
        /* <DEDUP_REMOVED lines=127> */
[----:B------:R-:W5:Y:S01]  /*a670*/  LDL.LU R244, [R1+0x1e0] ;  /* 0x0001e00001f47983 */ /* 0x000f620000300800 */
[----:B--2---:R-:W-:-:S03]  /*a680*/  F2FP.BF16.F32.PACK_AB R8, R55, R8 ;  /* 0x000000083708723e */ /* 0x004fc600000010ff */
[----:B------:R-:W2:Y:S01]  /*a690*/  LDL.LU R245, [R1+0x1e8] ;  /* 0x0001e80001f57983 */ /* 0x000ea20000300800 */
[----:B---3--:R-:W-:-:S03]  /*a6a0*/  F2FP.BF16.F32.PACK_AB R9, R56, R9 ;  /* 0x000000093809723e */ /* 0x008fc600000010ff */
[----:B------:R-:W3:Y:S01]  /*a6b0*/  LDL.LU R2, [R1+0x1f4] ;  /* 0x0001f40001027983 */ /* 0x000ee20000300800 */
[----:B----4-:R-:W-:-:S03]  /*a6c0*/  F2FP.BF16.F32.PACK_AB R10, R57, R10 ;  /* 0x0000000a390a723e */ /* 0x010fc600000010ff */
[----:B------:R-:W3:Y:S01]  /*a6d0*/  LDL.LU R246, [R1+0x1f0] ;  /* 0x0001f00001f67983 */ /* 0x000ee20000300800 */
[----:B-----5:R-:W-:-:S03]  /*a6e0*/  F2FP.BF16.F32.PACK_AB R11, R58, R11 ;  /* 0x0000000b3a0b723e */ /* 0x020fc600000010ff */
[----:B------:R-:W4:Y:S01]  /*a6f0*/  LDL.LU R247, [R1+0x1f8] ;  /* 0x0001f80001f77983 */ /* 0x000f220000300800 */
[----:B------:R-:W-:-:S03]  /*a700*/  F2FP.BF16.F32.PACK_AB R4, R59, R4 ;  /* 0x000000043b04723e */ /* 0x000fc600000010ff */
[----:B------:R-:W5:Y:S01]  /*a710*/  LDL.LU R55, [R1+0x7e8] ;  /* 0x0007e80001377983 */ /* 0x000f620000300800 */
[----:B------:R-:W-:-:S03]  /*a720*/  F2FP.BF16.F32.PACK_AB R5, R60, R5 ;  /* 0x000000053c05723e */ /* 0x000fc600000010ff */
[----:B------:R-:W2:Y:S01]  /*a730*/  LDL.LU R56, [R1+0x7e4] ;  /* 0x0007e40001387983 */ /* 0x000ea20000300800 */
[----:B------:R-:W-:-:S03]  /*a740*/  F2FP.BF16.F32.PACK_AB R6, R61, R6 ;  /* 0x000000063d06723e */ /* 0x000fc600000010ff */
[----:B------:R-:W2:Y:S01]  /*a750*/  LDL.LU R57, [R1+0x7e0] ;  /* 0x0007e00001397983 */ /* 0x000ea20000300800 */
[----:B------:R-:W-:-:S03]  /*a760*/  F2FP.BF16.F32.PACK_AB R7, R62, R7 ;  /* 0x000000073e07723e */ /* 0x000fc600000010ff */
[----:B------:R-:W3:Y:S01]  /*a770*/  LDL.LU R58, [R1+0x7dc] ;  /* 0x0007dc00013a7983 */ /* 0x000ee20000300800 */
[----:B------:R-:W-:-:S03]  /*a780*/  F2FP.BF16.F32.PACK_AB R12, R63, R12 ;  /* 0x0000000c3f0c723e */ /* 0x000fc600000010ff */
[----:B------:R-:W3:Y:S01]  /*a790*/  LDL.LU R59, [R1+0x7d8] ;  /* 0x0007d800013b7983 */ /* 0x000ee20000300800 */
[----:B------:R-:W-:-:S03]  /*a7a0*/  F2FP.BF16.F32.PACK_AB R13, R64, R13 ;  /* 0x0000000d400d723e */ /* 0x000fc600000010ff */
[----:B------:R-:W4:Y:S01]  /*a7b0*/  LDL.LU R60, [R1+0x7d4] ;  /* 0x0007d400013c7983 */ /* 0x000f220000300800 */
        /* <DEDUP_REMOVED lines=69> */
[----:B------:R-:W4:Y:S04]  /*ac10*/  LDL.LU R95, [R1+0x748] ;  /* 0x00074800015f7983 */ /* 0x000f280000300800 */
        /* <DEDUP_REMOVED lines=34> */
[----:B------:R-:W-:Y:S02]  /*ae40*/  IMAD.MOV.U32 R28, RZ, RZ, R113 ;  /* 0x000000ffff1c7224 */ /* 0x000fe400078e0071 */
[----:B------:R-:W-:Y:S01]  /*ae50*/  IMAD.MOV.U32 R29, RZ, RZ, R114 ;  /* 0x000000ffff1d7224 */ /* 0x000fe200078e0072 */
[----:B------:R-:W-:Y:S01]  /*ae60*/  F2FP.BF16.F32.PACK_AB R34, R37, R36 ;  /* 0x000000242522723e */ /* 0x000fe200000010ff */
[----:B------:R-:W-:Y:S02]  /*ae70*/  IMAD.MOV.U32 R30, RZ, RZ, R115 ;  /* 0x000000ffff1e7224 */ /* 0x000fe400078e0073 */
[----:B------:R-:W-:Y:S01]  /*ae80*/  IMAD.MOV.U32 R31, RZ, RZ, R116 ;  /* 0x000000ffff1f7224 */ /* 0x000fe200078e0074 */
[----:B------:R-:W-:Y:S01]  /*ae90*/  F2FP.BF16.F32.PACK_AB R35, R39, R38 ;  /* 0x000000262723723e */ /* 0x000fe200000010ff */
[----:B------:R-:W-:Y:S01]  /*aea0*/  IMAD.MOV.U32 R36, RZ, RZ, R117 ;  /* 0x000000ffff247224 */ /* 0x000fe200078e0075 */
[----:B------:R-:W-:Y:S01]  /*aeb0*/  F2FP.BF16.F32.PACK_AB R41, R43, R42 ;  /* 0x0000002a2b29723e */ /* 0x000fe200000010ff */
[----:B------:R-:W-:Y:S01]  /*aec0*/  IMAD.MOV.U32 R37, RZ, RZ, R118 ;  /* 0x000000ffff257224 */ /* 0x000fe200078e0076 */
[----:B------:R-:W-:Y:S01]  /*aed0*/  F2FP.BF16.F32.PACK_AB R42, R45, R44 ;  /* 0x0000002c2d2a723e */ /* 0x000fe200000010ff */
[----:B------:R-:W-:-:S02]  /*aee0*/  IMAD.MOV.U32 R38, RZ, RZ, R119 ;  /* 0x000000ffff267224 */ /* 0x000fc400078e0077 */
[----:B------:R-:W-:Y:S01]  /*aef0*/  IMAD.MOV.U32 R39, RZ, RZ, R120 ;  /* 0x000000ffff277224 */ /* 0x000fe200078e0078 */
[----:B------:R-:W-:Y:S01]  /*af00*/  F2FP.BF16.F32.PACK_AB R43, R47, R46 ;  /* 0x0000002e2f2b723e */ /* 0x000fe200000010ff */
[----:B------:R-:W-:Y:S01]  /*af10*/  IMAD.MOV.U32 R44, RZ, RZ, R121 ;  /* 0x000000ffff2c7224 */ /* 0x000fe200078e0079 */
[----:B------:R-:W-:Y:S01]  /*af20*/  F2FP.BF16.F32.PACK_AB R49, R51, R50 ;  /* 0x000000323331723e */ /* 0x000fe200000010ff */
[----:B------:R-:W-:Y:S01]  /*af30*/  IMAD.MOV.U32 R45, RZ, RZ, R122 ;  /* 0x000000ffff2d7224 */ /* 0x000fe200078e007a */
[----:B------:R-:W-:Y:S01]  /*af40*/  F2FP.BF16.F32.PACK_AB R50, R53, R52 ;  /* 0x000000343532723e */ /* 0x000fe200000010ff */
[----:B------:R-:W-:Y:S02]  /*af50*/  IMAD.MOV.U32 R46, RZ, RZ, R123 ;  /* 0x000000ffff2e7224 */ /* 0x000fe400078e007b */
[----:B------:R-:W-:Y:S01]  /*af60*/  IMAD.MOV.U32 R47, RZ, RZ, R124 ;  /* 0x000000ffff2f7224 */ /* 0x000fe200078e007c */
[----:B-----5:R-:W-:Y:S01]  /*af70*/  F2FP.BF16.F32.PACK_AB R51, R55, R54 ;  /* 0x000000363733723e */ /* 0x020fe200000010ff */
[----:B------:R-:W-:-:S02]  /*af80*/  IMAD.MOV.U32 R52, RZ, RZ, R125 ;  /* 0x000000ffff347224 */ /* 0x000fc400078e007d */
[----:B------:R-:W-:Y:S02]  /*af90*/  IMAD.MOV.U32 R53, RZ, RZ, R126 ;  /* 0x000000ffff357224 */ /* 0x000fe400078e007e */
[----:B------:R-:W-:Y:S01]  /*afa0*/  IMAD.MOV.U32 R54, RZ, RZ, R127 ;  /* 0x000000ffff367224 */ /* 0x000fe200078e007f */
[----:B--2---:R-:W-:Y:S01]  /*afb0*/  F2FP.BF16.F32.PACK_AB R56, R57, R56 ;  /* 0x000000383938723e */ /* 0x004fe200000010ff */
[----:B------:R-:W-:Y:S01]  /*afc0*/  IMAD.MOV.U32 R55, RZ, RZ, R128 ;  /* 0x000000ffff377224 */ /* 0x000fe200078e0080 */
[----:B---3--:R-:W-:Y:S02]  /*afd0*/  F2FP.BF16.F32.PACK_AB R57, R59, R58 ;  /* 0x0000003a3b39723e */ /* 0x008fe400000010ff */
[----:B----4-:R-:W-:Y:S01]  /*afe0*/  F2FP.BF16.F32.PACK_AB R58, R61, R60 ;  /* 0x0000003c3d3a723e */ /* 0x010fe200000010ff */
[----:B------:R-:W-:Y:S02]  /*aff0*/  IMAD.MOV.U32 R60, RZ, RZ, R129 ;  /* 0x000000ffff3c7224 */ /* 0x000fe400078e0081 */
[----:B------:R-:W-:Y:S01]  /*b000*/  IMAD.MOV.U32 R61, RZ, RZ, R130 ;  /* 0x000000ffff3d7224 */ /* 0x000fe200078e0082 */
[----:B------:R-:W-:Y:S01]  /*b010*/  F2FP.BF16.F32.PACK_AB R59, R63, R62 ;  /* 0x0000003e3f3b723e */ /* 0x000fe200000010ff */
[----:B------:R-:W-:-:S02]  /*b020*/  IMAD.MOV.U32 R62, RZ, RZ, R131 ;  /* 0x000000ffff3e7224 */ /* 0x000fc400078e0083 */
[----:B------:R-:W-:Y:S01]  /*b030*/  IMAD.MOV.U32 R63, RZ, RZ, R132 ;  /* 0x000000ffff3f7224 */ /* 0x000fe200078e0084 */
[----:B------:R-:W-:Y:S02]  /*b040*/  F2FP.BF16.F32.PACK_AB R64, R65, R64 ;  /* 0x000000404140723e */ /* 0x000fe400000010ff */
[----:B------:R-:W-:Y:S02]  /*b050*/  F2FP.BF16.F32.PACK_AB R65, R67, R66 ;  /* 0x000000424341723e */ /* 0x000fe400000010ff */
[----:B------:R-:W-:Y:S01]  /*b060*/  F2FP.BF16.F32.PACK_AB R66, R69, R68 ;  /* 0x000000444542723e */ /* 0x000fe200000010ff */
        /* <DEDUP_REMOVED lines=31> */
[----:B------:R-:W-:Y:S02]  /*b260*/  F2FP.BF16.F32.PACK_AB R98, R101, R100 ;  /* 0x000000646562723e */ /* 0x000fe400000010ff */
[----:B------:R-:W-:Y:S02]  /*b270*/  F2FP.BF16.F32.PACK_AB R244, R3, R244 ;  /* 0x000000f403f4723e */ /* 0x000fe400000010ff */
[----:B------:R-:W2:Y:S04]  /*b280*/  LDL.LU R3, [R1+0x1fc] ;  /* 0x0001fc0001037983 */ /* 0x000ea80000300800 */
[----:B------:R-:W3:Y:S04]  /*b290*/  LDL.LU R113, [R1+0x700] ;  /* 0x0007000001717983 */ /* 0x000ee80000300800 */
[----:B------:R-:W4:Y:S04]  /*b2a0*/  LDL.LU R114, [R1+0x6fc] ;  /* 0x0006fc0001727983 */ /* 0x000f280000300800 */
[----:B------:R-:W4:Y:S04]  /*b2b0*/  LDL.LU R115, [R1+0x6f8] ;  /* 0x0006f80001737983 */ /* 0x000f280000300800 */
[----:B------:R-:W5:Y:S04]  /*b2c0*/  LDL.LU R116, [R1+0x6f4] ;  /* 0x0006f40001747983 */ /* 0x000f680000300800 */
[----:B------:R-:W5:Y:S04]  /*b2d0*/  LDL.LU R117, [R1+0x6f0] ;  /* 0x0006f00001757983 */ /* 0x000f680000300800 */
[----:B------:R-:W5:Y:S04]  /*b2e0*/  LDL.LU R118, [R1+0x6ec] ;  /* 0x0006ec0001767983 */ /* 0x000f680000300800 */
[----:B------:R-:W5:Y:S04]  /*b2f0*/  LDL.LU R119, [R1+0x6e8] ;  /* 0x0006e80001777983 */ /* 0x000f680000300800 */
[----:B------:R-:W3:Y:S04]  /*b300*/  LDL.LU R120, [R1+0x6e4] ;  /* 0x0006e40001787983 */ /* 0x000ee80000300800 */
[----:B------:R-:W3:Y:S04]  /*b310*/  LDL.LU R121, [R1+0x6e0] ;  /* 0x0006e00001797983 */ /* 0x000ee80000300800 */
[----:B------:R-:W4:Y:S04]  /*b320*/  LDL.LU R122, [R1+0x6dc] ;  /* 0x0006dc00017a7983 */ /* 0x000f280000300800 */
[----:B------:R-:W4:Y:S04]  /*b330*/  LDL.LU R123, [R1+0x6d8] ;  /* 0x0006d800017b7983 */ /* 0x000f280000300800 */
        /* <DEDUP_REMOVED lines=26> */
[----:B------:R-:W-:-:S02]  /*b4e0*/  F2FP.BF16.F32.PACK_AB R245, R0, R245 ;  /* 0x000000f500f5723e */ /* 0x000fc400000010ff */
[----:B------:R-:W1:Y:S01]  /*b4f0*/  S2R R0, SR_TID.X ;  /* 0x0000000000007919 */ /* 0x000e620000002100 */
[----:B------:R-:W-:Y:S02]  /*b500*/  F2FP.BF16.F32.PACK_AB R246, R2, R246 ;  /* 0x000000f602f6723e */ /* 0x000fe400000010ff */
[----:B------:R-:W1:Y:S01]  /*b510*/  S2R R2, SR_TID.X ;  /* 0x0000000000027919 */ /* 0x000e620000002100 */
[----:B------:R-:W-:Y:S01]  /*b520*/  F2FP.BF16.F32.PACK_AB R99, R103, R102 ;  /* 0x000000666763723e */ /* 0x000fe200000010ff */
[----:B------:R-:W-:Y:S02]  /*b530*/  IMAD.MOV.U32 R101, RZ, RZ, R149 ;  /* 0x000000ffff657224 */ /* 0x000fe400078e0095 */
[----:B------:R-:W-:Y:S01]  /*b540*/  IMAD.MOV.U32 R102, RZ, RZ, R150 ;  /* 0x000000ffff667224 */ /* 0x000fe200078e0096 */
[----:B------:R-:W5:Y:S01]  /*b550*/  LDL.LU R149, [R1+0x670] ;  /* 0x0006700001957983 */ /* 0x000f620000300800 */
[----:B-1----:R-:W-:-:S03]  /*b560*/  IMAD.SHL.U32 R0, R0, 0x80, RZ ;  /* 0x0000008000007824 */ /* 0x002fc600078e00ff */
[----:B------:R-:W5:Y:S01]  /*b570*/  LDL.LU R150, [R1+0x66c] ;  /* 0x00066c0001967983 */ /* 0x000f620000300800 */
[----:B------:R-:W-:Y:S01]  /*b580*/  IMAD.SHL.U32 R2, R2, 0x10, RZ ;  /* 0x0000001002027824 */ /* 0x000fe200078e00ff */
[----:B------:R-:W-:-:S04]  /*b590*/  LOP3.LUT R0, R0, 0x780, RZ, 0xc0, !PT ;  /* 0x0000078000007812 */ /* 0x000fc800078ec0ff */
[----:B------:R-:W-:Y:S01]  /*b5a0*/  LOP3.LUT R0, R0, 0x70, R2, 0xf8, !PT ;  /* 0x0000007000007812 */ /* 0x000fe200078ef802 */
[----:B------:R-:W-:Y:S02]  /*b5b0*/  IMAD.MOV.U32 R103, RZ, RZ, R151 ;  /* 0x000000ffff677224 */ /* 0x000fe400078e0097 */
[----:B------:R-:W5:Y:S01]  /*b5c0*/  LDL.LU R151, [R1+0x668] ;  /* 0x0006680001977983 */ /* 0x000f620000300800 */
[----:B--2---:R-:W-:Y:S02]  /*b5d0*/  F2FP.BF16.F32.PACK_AB R247, R3, R247 ;  /* 0x000000f703f7723e */ /* 0x004fe400000010ff */
[----:B------:R-:W1:Y:S02]  /*b5e0*/  S2R R3, SR_TID.X ;  /* 0x0000000000037919 */ /* 0x000e640000002100 */
[----:B-1----:R-:W-:Y:S01]  /*b5f0*/  LOP3.LUT R0, R0, 0x10, R3, 0x78, !PT ;  /* 0x0000001000007812 */ /* 0x002fe200078e7803 */
[----:B------:R-:W-:-:S05]  /*b600*/  IMAD.SHL.U32 R3, R3, 0x40, RZ ;  /* 0x0000004003037824 */ /* 0x000fca00078e00ff */
[----:B------:R-:W-:-:S05]  /*b610*/  LOP3.LUT R0, R0, 0x1800, R3, 0xf8, !PT ;  /* 0x0000180000007812 */ /* 0x000fca00078ef803 */
[C---:B------:R-:W-:Y:S01]  /*b620*/  VIADD R2, R0.reuse, UR20 ;  /* 0x0000001400027c36 */ /* 0x040fe20008000000 */
[----:B------:R-:W-:Y:S02]  /*b630*/  LOP3.LUT R3, R0, 0x20, RZ, 0x3c, !PT ;  /* 0x0000002000037812 */ /* 0x000fe400078e3cff */
[----:B---3--:R-:W-:Y:S02]  /*b640*/  F2FP.BF16.F32.PACK_AB R120, R121, R120 ;  /* 0x000000787978723e */ /* 0x008fe400000010ff */
[----:B----4-:R-:W-:Y:S01]  /*b650*/  F2FP.BF16.F32.PACK_AB R121, R123, R122 ;  /* 0x0000007a7b79723e */ /* 0x010fe200000010ff */
[----:B------:R-:W-:Y:S01]  /*b660*/  VIADD R3, R3, UR20 ;  /* 0x0000001403037c36 */ /* 0x000fe20008000000 */
[----:B-----5:R-:W-:Y:S02]  /*b670*/  F2FP.BF16.F32.PACK_AB R122, R125, R124 ;  /* 0x0000007c7d7a723e */ /* 0x020fe400000010ff */
[----:B------:R-:W-:Y:S01]  /*b680*/  F2FP.BF16.F32.PACK_AB R123, R127, R126 ;  /* 0x0000007e7f7b723e */ /* 0x000fe200000010ff */
[----:B------:R-:W-:Y:S04]  /*b690*/  STSM.16.M88.4 [R2], R100 ;  /* 0x0000006402007844 */ /* 0x000fe80000000200 */
[----:B------:R-:W-:Y:S04]  /*b6a0*/  STSM.16.M88.4 [R2+0x8000], R92 ;  /* 0x0080005c02007844 */ /* 0x000fe80000000200 */
        /* <DEDUP_REMOVED lines=14> */
[----:B------:R1:W-:Y:S04]  /*b790*/  STSM.16.M88.4 [R3], R60 ;  /* 0x0000003c03007844 */ /* 0x0003e80000000200 */
[----:B------:R-:W-:Y:S04]  /*b7a0*/  STSM.16.M88.4 [R3+0x8000], R52 ;  /* 0x0080003403007844 */ /* 0x000fe80000000200 */
[----:B-1----:R-:W2:Y:S04]  /*b7b0*/  LDL.LU R60, [R1+0x420] ;  /* 0x00042000013c7983 */ /* 0x002ea80000300800 */
[----:B------:R-:W2:Y:S04]  /*b7c0*/  LDL.LU R61, [R1+0x424] ;  /* 0x00042400013d7983 */ /* 0x000ea80000300800 */
[----:B------:R-:W2:Y:S04]  /*b7d0*/  LDL.LU R62, [R1+0x428] ;  /* 0x00042800013e7983 */ /* 0x000ea80000300800 */
[----:B------:R-:W2:Y:S04]  /*b7e0*/  LDL.LU R63, [R1+0x42c] ;  /* 0x00042c00013f7983 */ /* 0x000ea80000300800 */
[----:B------:R-:W3:Y:S04]  /*b7f0*/  LDL.LU R68, [R1+0x460] ;  /* 0x0004600001447983 */ /* 0x000ee80000300800 */
[----:B------:R-:W3:Y:S04]  /*b800*/  LDL.LU R69, [R1+0x464] ;  /* 0x0004640001457983 */ /* 0x000ee80000300800 */
[----:B------:R-:W3:Y:S04]  /*b810*/  LDL.LU R70, [R1+0x468] ;  /* 0x0004680001467983 */ /* 0x000ee80000300800 */
[----:B------:R-:W3:Y:S04]  /*b820*/  LDL.LU R71, [R1+0x46c] ;  /* 0x00046c0001477983 */ /* 0x000ee80000300800 */
[----:B------:R-:W4:Y:S04]  /*b830*/  LDL.LU R84, [R1+0x630] ;  /* 0x0006300001547983 */ /* 0x000f280000300800 */
[----:B------:R-:W4:Y:S04]  /*b840*/  LDL.LU R85, [R1+0x634] ;  /* 0x0006340001557983 */ /* 0x000f280000300800 */
[----:B------:R-:W4:Y:S04]  /*b850*/  LDL.LU R86, [R1+0x638] ;  /* 0x0006380001567983 */ /* 0x000f280000300800 */
[----:B------:R-:W4:Y:S04]  /*b860*/  LDL.LU R87, [R1+0x63c] ;  /* 0x00063c0001577983 */ /* 0x000f280000300800 */
[----:B------:R-:W5:Y:S04]  /*b870*/  LDL.LU R76, [R1+0x4a0] ;  /* 0x0004a000014c7983 */ /* 0x000f680000300800 */
[----:B------:R-:W-:Y:S04]  /*b880*/  STSM.16.M88.4 [R3+0x10000], R44 ;  /* 0x0100002c03007844 */ /* 0x000fe80000000200 */
[----:B------:R-:W5:Y:S04]  /*b890*/  LDL.LU R77, [R1+0x4a4] ;  /* 0x0004a400014d7983 */ /* 0x000f680000300800 */
[----:B------:R-:W-:Y:S04]  /*b8a0*/  STSM.16.M88.4 [R3+0x18000], R36 ;  /* 0x0180002403007844 */ /* 0x000fe80000000200 */
[----:B------:R-:W5:Y:S04]  /*b8b0*/  LDL.LU R78, [R1+0x4a8] ;  /* 0x0004a800014e7983 */ /* 0x000f680000300800 */
[----:B------:R1:W-:Y:S04]  /*b8c0*/  STSM.16.M88.4 [R3+0x2000], R28 ;  /* 0x0020001c03007844 */ /* 0x0003e80000000200 */
[----:B------:R-:W5:Y:S04]  /*b8d0*/  LDL.LU R79, [R1+0x4ac] ;  /* 0x0004ac00014f7983 */ /* 0x000f680000300800 */
[----:B-1----:R-:W2:Y:S01]  /*b8e0*/  LDL.LU R28, [R1+0x410] ;  /* 0x00041000011c7983 */ /* 0x002ea20000300800 */
[----:B------:R-:W-:-:S03]  /*b8f0*/  IMAD.MOV.U32 R31, RZ, RZ, R252 ;  /* 0x000000ffff1f7224 */ /* 0x000fc600078e00fc */
[----:B------:R-:W2:Y:S04]  /*b900*/  LDL.LU R29, [R1+0x414] ;  /* 0x00041400011d7983 */ /* 0x000ea80000300800 */
[----:B------:R-:W2:Y:S04]  /*b910*/  LDL.LU R30, [R1+0x418] ;  /* 0x00041800011e7983 */ /* 0x000ea80000300800 */
[----:B------:R-:W3:Y:S04]  /*b920*/  LDL.LU R252, [R1+0x664] ;  /* 0x0006640001fc7983 */ /* 0x000ee80000300800 */
[----:B------:R-:W2:Y:S04]  /*b930*/  LDL.LU R36, [R1+0x450] ;  /* 0x0004500001247983 */ /* 0x000ea80000300800 */
[----:B------:R-:W2:Y:S04]  /*b940*/  LDL.LU R37, [R1+0x454] ;  /* 0x0004540001257983 */ /* 0x000ea80000300800 */
[----:B------:R-:W2:Y:S04]  /*b950*/  LDL.LU R38, [R1+0x458] ;  /* 0x0004580001267983 */ /* 0x000ea80000300800 */
[----:B------:R-:W2:Y:S04]  /*b960*/  LDL.LU R39, [R1+0x45c] ;  /* 0x00045c0001277983 */ /* 0x000ea80000300800 */
[----:B------:R-:W2:Y:S01]  /*b970*/  LDL.LU R44, [R1+0x490] ;  /* 0x00049000012c7983 */ /* 0x000ea20000300800 */
[----:B---3--:R-:W-:-:S03]  /*b980*/  IMAD.MOV.U32 R45, RZ, RZ, R252 ;  /* 0x000000ffff2d7224 */ /* 0x008fc600078e00fc */
[----:B------:R-:W3:Y:S04]  /*b990*/  LDL.LU R252, [R1+0x660] ;  /* 0x0006600001fc7983 */ /* 0x000ee80000300800 */
[----:B------:R-:W3:Y:S04]  /*b9a0*/  LDL.LU R46, [R1+0x498] ;  /* 0x00049800012e7983 */ /* 0x000ee80000300800 */
[----:B------:R-:W3:Y:S04]  /*b9b0*/  LDL.LU R47, [R1+0x49c] ;  /* 0x00049c00012f7983 */ /* 0x000ee80000300800 */
[----:B------:R-:W3:Y:S04]  /*b9c0*/  LDL.LU R52, [R1+0x620] ;  /* 0x0006200001347983 */ /* 0x000ee80000300800 */
[----:B------:R-:W3:Y:S04]  /*b9d0*/  LDL.LU R53, [R1+0x624] ;  /* 0x0006240001357983 */ /* 0x000ee80000300800 */
[----:B------:R-:W3:Y:S01]  /*b9e0*/  LDL.LU R54, [R1+0x628] ;  /* 0x0006280001367983 */ /* 0x000ee20000300800 */
[----:B------:R-:W-:-:S03]  /*b9f0*/  LOP3.LUT R8, R0, 0x40, RZ, 0x3c, !PT ;  /* 0x0000004000087812 */ /* 0x000fc600078e3cff */
[----:B------:R-:W-:Y:S01]  /*ba00*/  STSM.16.M88.4 [R3+0xa000], R224 ;  /* 0x00a000e003007844 */ /* 0x000fe20000000200 */
[----:B------:R-:W-:-:S03]  /*ba10*/  F2FP.BF16.F32.PACK_AB R128, R129, R128 ;  /* 0x000000808180723e */ /* 0x000fc600000010ff */
[----:B------:R-:W-:Y:S01]  /*ba20*/  STSM.16.M88.4 [R3+0x12000], R192 ;  /* 0x012000c003007844 */ /* 0x000fe20000000200 */
[----:B------:R-:W-:-:S03]  /*ba30*/  F2FP.BF16.F32.PACK_AB R129, R131, R130 ;  /* 0x000000828381723e */ /* 0x000fc600000010ff */
[----:B------:R-:W-:Y:S01]  /*ba40*/  STSM.16.M88.4 [R3+0x1a000], R160 ;  /* 0x01a000a003007844 */ /* 0x000fe20000000200 */
[----:B------:R-:W-:-:S03]  /*ba50*/  F2FP.BF16.F32.PACK_AB R130, R133, R132 ;  /* 0x000000848582723e */ /* 0x000fc600000010ff */
[----:B------:R-:W-:Y:S01]  /*ba60*/  STSM.16.M88.4 [R3+0x4000], R4 ;  /* 0x0040000403007844 */ /* 0x000fe20000000200 */
[----:B------:R-:W-:Y:S01]  /*ba70*/  F2FP.BF16.F32.PACK_AB R131, R135, R134 ;  /* 0x000000868783723e */ /* 0x000fe200000010ff */
[----:B------:R-:W-:Y:S02]  /*ba80*/  VIADD R8, R8, UR20 ;  /* 0x0000001408087c36 */ /* 0x000fe40008000000 */
[----:B------:R-:W-:Y:S04]  /*ba90*/  STSM.16.M88.4 [R3+0xc000], R164 ;  /* 0x00c000a403007844 */ /* 0x000fe80000000200 */
[----:B------:R-:W-:Y:S04]  /*baa0*/  STSM.16.M88.4 [R3+0x14000], R196 ;  /* 0x014000c403007844 */ /* 0x000fe80000000200 */
[----:B------:R-:W-:Y:S04]  /*bab0*/  STSM.16.M88.4 [R3+0x1c000], R228 ;  /* 0x01c000e403007844 */ /* 0x000fe80000000200 */
[----:B------:R-:W-:Y:S04]  /*bac0*/  STSM.16.M88.4 [R3+0x6000], R32 ;  /* 0x0060002003007844 */ /* 0x000fe80000000200 */
[----:B------:R-:W-:Y:S04]  /*bad0*/  STSM.16.M88.4 [R3+0xe000], R64 ;  /* 0x00e0004003007844 */ /* 0x000fe80000000200 */
[----:B------:R-:W-:Y:S04]  /*bae0*/  STSM.16.M88.4 [R3+0x16000], R96 ;  /* 0x0160006003007844 */ /* 0x000fe80000000200 */
[----:B------:R-:W-:Y:S04]  /*baf0*/  STSM.16.M88.4 [R3+0x1e000], R128 ;  /* 0x01e0008003007844 */ /* 0x000fe80000000200 */
[----:B----4-:R-:W-:Y:S04]  /*bb00*/  STSM.16.M88.4 [R8], R84 ;  /* 0x0000005408007844 */ /* 0x010fe80000000200 */
[----:B-----5:R-:W-:Y:S04]  /*bb10*/  STSM.16.M88.4 [R8+0x8000], R76 ;  /* 0x0080004c08007844 */ /* 0x020fe80000000200 */
[----:B------:R-:W-:Y:S01]  /*bb20*/  STSM.16.M88.4 [R8+0x10000], R68 ;  /* 0x0100004408007844 */ /* 0x000fe20000000200 */
[----:B------:R-:W-:-:S03]  /*bb30*/  LOP3.LUT R0, R0, 0x60, RZ, 0x3c, !PT ;  /* 0x0000006000007812 */ /* 0x000fc600078e3cff */
[----:B--2---:R-:W-:Y:S01]  /*bb40*/  STSM.16.M88.4 [R8+0x18000], R60 ;  /* 0x0180003c08007844 */ /* 0x004fe20000000200 */
[----:B------:R-:W-:-:S03]  /*bb50*/  F2FP.BF16.F32.PACK_AB R104, R105, R104 ;  /* 0x000000686968723e */ /* 0x000fc600000010ff */
[----:B------:R-:W-:Y:S01]  /*bb60*/  STSM.16.M88.4 [R8+0x2000], R248 ;  /* 0x002000f808007844 */ /* 0x000fe20000000200 */
[----:B------:R-:W-:-:S03]  /*bb70*/  F2FP.BF16.F32.PACK_AB R105, R107, R106 ;  /* 0x0000006a6b69723e */ /* 0x000fc600000010ff */
[----:B------:R-:W-:Y:S01]  /*bb80*/  STSM.16.M88.4 [R8+0xa000], R216 ;  /* 0x00a000d808007844 */ /* 0x000fe20000000200 */
[----:B------:R-:W-:-:S03]  /*bb90*/  F2FP.BF16.F32.PACK_AB R136, R137, R136 ;  /* 0x000000888988723e */ /* 0x000fc600000010ff */
[----:B------:R-:W-:Y:S01]  /*bba0*/  STSM.16.M88.4 [R8+0x12000], R184 ;  /* 0x012000b808007844 */ /* 0x000fe20000000200 */
[----:B------:R-:W-:-:S03]  /*bbb0*/  F2FP.BF16.F32.PACK_AB R106, R109, R108 ;  /* 0x0000006c6d6a723e */ /* 0x000fc600000010ff */
[----:B------:R-:W-:Y:S01]  /*bbc0*/  STSM.16.M88.4 [R8+0x1a000], R152 ;  /* 0x01a0009808007844 */ /* 0x000fe20000000200 */
[----:B------:R-:W-:Y:S02]  /*bbd0*/  F2FP.BF16.F32.PACK_AB R107, R111, R110 ;  /* 0x0000006e6f6b723e */ /* 0x000fe400000010ff */
[----:B------:R-:W-:Y:S01]  /*bbe0*/  F2FP.BF16.F32.PACK_AB R137, R139, R138 ;  /* 0x0000008a8b89723e */ /* 0x000fe200000010ff */
[----:B------:R-:W-:Y:S01]  /*bbf0*/  STSM.16.M88.4 [R8+0x4000], R12 ;  /* 0x0040000c08007844 */ /* 0x000fe20000000200 */
[----:B------:R-:W-:Y:S01]  /*bc00*/  F2FP.BF16.F32.PACK_AB R138, R141, R140 ;  /* 0x0000008c8d8a723e */ /* 0x000fe200000010ff */
[----:B------:R-:W-:Y:S01]  /*bc10*/  VIADD R0, R0, UR20 ;  /* 0x0000001400007c36 */ /* 0x000fe20008000000 */
[----:B------:R-:W-:Y:S01]  /*bc20*/  F2FP.BF16.F32.PACK_AB R139, R143, R142 ;  /* 0x0000008e8f8b723e */ /* 0x000fe200000010ff */
[----:B------:R-:W-:Y:S04]  /*bc30*/  STSM.16.M88.4 [R8+0xc000], R172 ;  /* 0x00c000ac08007844 */ /* 0x000fe80000000200 */
[----:B------:R-:W-:Y:S04]  /*bc40*/  STSM.16.M88.4 [R8+0x14000], R204 ;  /* 0x014000cc08007844 */ /* 0x000fe80000000200 */
[----:B------:R-:W-:Y:S04]  /*bc50*/  STSM.16.M88.4 [R8+0x1c000], R236 ;  /* 0x01c000ec08007844 */ /* 0x000fe80000000200 */
[----:B------:R-:W-:Y:S04]  /*bc60*/  STSM.16.M88.4 [R8+0x6000], R40 ;  /* 0x0060002808007844 */ /* 0x000fe80000000200 */
[----:B------:R-:W-:Y:S04]  /*bc70*/  STSM.16.M88.4 [R8+0xe000], R72 ;  /* 0x00e0004808007844 */ /* 0x000fe80000000200 */
[----:B------:R-:W-:Y:S04]  /*bc80*/  STSM.16.M88.4 [R8+0x16000], R104 ;  /* 0x0160006808007844 */ /* 0x000fe80000000200 */
[----:B------:R-:W-:Y:S01]  /*bc90*/  STSM.16.M88.4 [R8+0x1e000], R136 ;  /* 0x01e0008808007844 */ /* 0x000fe20000000200 */
[----:B------:R-:W-:-:S02]  /*bca0*/  F2FP.BF16.F32.PACK_AB R112, R113, R112 ;  /* 0x000000707170723e */ /* 0x000fc400000010ff */
[----:B------:R-:W-:Y:S02]  /*bcb0*/  F2FP.BF16.F32.PACK_AB R113, R115, R114 ;  /* 0x000000727371723e */ /* 0x000fe400000010ff */
[----:B------:R-:W-:Y:S02]  /*bcc0*/  F2FP.BF16.F32.PACK_AB R144, R145, R144 ;  /* 0x000000909190723e */ /* 0x000fe400000010ff */
[----:B------:R-:W-:Y:S02]  /*bcd0*/  F2FP.BF16.F32.PACK_AB R114, R117, R116 ;  /* 0x000000747572723e */ /* 0x000fe400000010ff */
[----:B------:R-:W-:Y:S02]  /*bce0*/  F2FP.BF16.F32.PACK_AB R115, R119, R118 ;  /* 0x000000767773723e */ /* 0x000fe400000010ff */
[----:B------:R-:W-:Y:S02]  /*bcf0*/  F2FP.BF16.F32.PACK_AB R145, R147, R146 ;  /* 0x000000929391723e */ /* 0x000fe400000010ff */
[----:B------:R-:W-:-:S02]  /*bd00*/  F2FP.BF16.F32.PACK_AB R146, R149, R148 ;  /* 0x000000949592723e */ /* 0x000fc400000010ff */
[----:B------:R-:W-:Y:S01]  /*bd10*/  F2FP.BF16.F32.PACK_AB R147, R151, R150 ;  /* 0x000000969793723e */ /* 0x000fe200000010ff */
[----:B------:R-:W-:-:S04]  /*bd20*/  ULOP3.LUT UR21, UR21, 0x3, URZ, 0xc0, !UPT ;  /* 0x0000000315157892 */ /* 0x000fc8000f8ec03f */
[----:B------:R-:W-:Y:S02]  /*bd30*/  ULEA UR8, UR21, UR20, 0xf ;  /* 0x0000001415087291 */ /* 0x000fe4000f8e783f */
[----:B------:R-:W-:Y:S01]  /*bd40*/  ULEA UR9, UR21, UR32, 0x6 ;  /* 0x0000002015097291 */ /* 0x000fe2000f8e303f */
[----:B------:R-:W-:Y:S01]  /*bd50*/  UMOV UR10, UR11 ;  /* 0x0000000b000a7c82 */ /* 0x000fe20008000000 */
[----:B------:R-:W-:Y:S01]  /*bd60*/  ELECT P0, URZ, PT ;  /* 0x00000000003f782f */ /* 0x000fe20003800000 */
[----:B---3--:R-:W-:-:S05]  /*bd70*/  IMAD.MOV.U32 R55, RZ, RZ, R252 ;  /* 0x000000ffff377224 */ /* 0x008fca00078e00fc */
        /* <DEDUP_REMOVED lines=15> */
[----:B------:R-:W-:Y:S01]  /*be70*/  STSM.16.M88.4 [R0+0x1e000], R144 ;  /* 0x01e0009000007844 */ /* 0x000fe20000000200 */
[----:B------:R1:W-:Y:S06]  /*be80*/  MEMBAR.ALL.CTA ;  /* 0x0000000000007992 */ /* 0x0003ec0000008000 */
[----:B-1----:R-:W1:Y:S02]  /*be90*/  FENCE.VIEW.ASYNC.S ;  /* 0x00000000000073c6 */ /* 0x002e640000000000 */
[----:B-1----:R-:W-:Y:S06]  /*bea0*/  BAR.SYNC.DEFER_BLOCKING 0x0 ;  /* 0x0000000000007b1d */ /* 0x002fec0000010000 */
[----:B------:R1:W-:Y:S01]  /*beb0*/  UTMASTG.2D [UR8], [UR26] ;  /* 0x000000081a0073b5 */ /* 0x0003e20008008000 */
[----:B------:R0:W-:Y:S01]  /*bec0*/  UTMACMDFLUSH ;  /* 0x00000000000079b7 */ /* 0x0001e20000000000 */
[----:B------:R-:W-:-:S04]  /*bed0*/  DEPBAR.LE SB0, 0x0 ;  /* 0x000080000000791a */ /* 0x000fc80000000000 */
[----:B------:R-:W-:Y:S06]  /*bee0*/  BAR.SYNC.DEFER_BLOCKING 0x0 ;  /* 0x0000000000007b1d */ /* 0x000fec0000010000 */
[----:B-1----:R-:W-:Y:S05]  /*bef0*/  EXIT ;  /* 0x000000000000794d */ /* 0x002fea0003800000 */
.L_x_48:
[----:B------:R-:W1:Y:S02]  /*bf00*/  SYNCS.PHASECHK.TRANS64.TRYWAIT P0, [UR19+0x20000], R0 ;  /* 0x02000000ff0075a7 */ /* 0x000e640008000153 */
[----:B-1----:R-:W-:Y:S05]  /*bf10*/  @!P0 BRA `(.L_x_48) ;  /* 0xfffffffc00f88947 */ /* 0x002fea000383ffff */
[----:B------:R-:W-:Y:S05]  /*bf20*/  BRA `(.L_x_50) ;  /* 0xffffff8c00e87947 */ /* 0x000fea000383ffff */
.L_x_51:
[----:B------:R-:W-:-:S00]  /*bf30*/  BRA `(.L_x_51) ;  /* 0xfffffffc00fc7947 */ /* 0x000fc0000383ffff */
[----:B------:R-:W-:-:S00]  /*bf40*/  NOP ;  /* 0x0000000000007918 */ /* 0x000fc00000000000 */
        /* <DEDUP_REMOVED lines=11> */
.L_x_52:


//--------------------- .nv.shared.gluon_wgmma    --------------------------
	.section	.nv.shared.gluon_wgmma,"aw",@nobits
	.sectionflags	@""
	.align	16
	.zero		1024


//--------------------- .nv.shared.reserved.0     --------------------------
	.section	.nv.shared.reserved.0,"aw",@nobits
	.weak		__nv_reservedSMEM_offset_0_alias
	.size		__nv_reservedSMEM_offset_0_alias, 0, 0
	.other		__nv_reservedSMEM_offset_0_alias,@"STO_CUDA_RESERVED_SHARED STV_DEFAULT"
__nv_reservedSMEM_offset_0_alias:
	.zero		0


//--------------------- .nv.constant0.gluon_wgmma --------------------------
	.section	.nv.constant0.gluon_wgmma,"a",@progbits
	.sectionflags	@""
	.align	4
.nv.constant0.gluon_wgmma:
	.zero		608


//--------------------- SYMBOLS --------------------------

	.type		.nv.reservedSmem.offset0,@object
	.size		.nv.reservedSmem.offset0,0x4
